//
// Generated by NVIDIA NVVM Compiler
//
// Compiler Build ID: CL-36424714
// Cuda compilation tools, release 13.0, V13.0.88
// Based on NVVM 20.0.0
//

.version 9.0
.target sm_100
.address_size 64

	// .globl	_Z5solvePfS_ii
.extern .func  (.param .b64 func_retval0) malloc
(
	.param .b64 malloc_param_0
)
;
.extern .func free
(
	.param .b64 free_param_0
)
;
.extern .shared .align 16 .b8 shared_mem[];

.visible .entry _Z5solvePfS_ii(
	.param .u64 .ptr .align 1 _Z5solvePfS_ii_param_0,
	.param .u64 .ptr .align 1 _Z5solvePfS_ii_param_1,
	.param .u32 _Z5solvePfS_ii_param_2,
	.param .u32 _Z5solvePfS_ii_param_3
)
{
	.reg .pred 	%p<143>;
	.reg .b16 	%rs<31>;
	.reg .b32 	%r<810>;
	.reg .b32 	%f<592>;
	.reg .b64 	%rd<230>;
	.reg .b64 	%fd<2>;

	ld.param.u64 	%rd23, [_Z5solvePfS_ii_param_0];
	ld.param.u64 	%rd24, [_Z5solvePfS_ii_param_1];
	ld.param.u32 	%r231, [_Z5solvePfS_ii_param_2];
	ld.param.u32 	%r230, [_Z5solvePfS_ii_param_3];
	cvta.to.global.u64 	%rd1, %rd23;
	cvta.to.global.u64 	%rd2, %rd24;
	mov.u32 	%r232, %ntid.x;
	mov.u32 	%r233, %ctaid.x;
	mov.u32 	%r234, %tid.x;
	mad.lo.s32 	%r1, %r232, %r233, %r234;
	mul.wide.s32 	%rd3, %r230, 4;
	{ // callseq 0, 0
	.param .b64 param0;
	st.param.b64 	[param0], %rd3;
	.param .b64 retval0;
	call.uni (retval0), 
	malloc, 
	(
	param0
	);
	ld.param.b64 	%rd25, [retval0];
	} // callseq 0
	{ // callseq 1, 0
	.param .b64 param0;
	st.param.b64 	[param0], %rd3;
	.param .b64 retval0;
	call.uni (retval0), 
	malloc, 
	(
	param0
	);
	ld.param.b64 	%rd26, [retval0];
	} // callseq 1
	mul.lo.s32 	%r2, %r230, %r230;
	setp.ge.s32 	%p1, %r1, %r231;
	@%p1 bra 	$L__BB0_169;
	setp.lt.s32 	%p2, %r230, 1;
	@%p2 bra 	$L__BB0_13;
	add.s32 	%r236, %r230, -1;
	and.b32  	%r3, %r230, 7;
	setp.lt.u32 	%p3, %r236, 7;
	mov.b32 	%r718, 0;
	@%p3 bra 	$L__BB0_5;
	and.b32  	%r718, %r230, 2147483640;
	mov.b32 	%r721, 0;
$L__BB0_4:
	.pragma "nounroll";
	mul.wide.u32 	%rd27, %r721, 4;
	add.s64 	%rd28, %rd26, %rd27;
	st.u32 	[%rd28], %r721;
	add.s64 	%rd29, %rd25, %rd27;
	st.u32 	[%rd29], %r721;
	add.s32 	%r238, %r721, 1;
	st.u32 	[%rd28+4], %r238;
	st.u32 	[%rd29+4], %r238;
	add.s32 	%r239, %r721, 2;
	st.u32 	[%rd28+8], %r239;
	st.u32 	[%rd29+8], %r239;
	add.s32 	%r240, %r721, 3;
	st.u32 	[%rd28+12], %r240;
	st.u32 	[%rd29+12], %r240;
	add.s32 	%r241, %r721, 4;
	st.u32 	[%rd28+16], %r241;
	st.u32 	[%rd29+16], %r241;
	add.s32 	%r242, %r721, 5;
	st.u32 	[%rd28+20], %r242;
	st.u32 	[%rd29+20], %r242;
	add.s32 	%r243, %r721, 6;
	st.u32 	[%rd28+24], %r243;
	st.u32 	[%rd29+24], %r243;
	add.s32 	%r244, %r721, 7;
	st.u32 	[%rd28+28], %r244;
	st.u32 	[%rd29+28], %r244;
	add.s32 	%r721, %r721, 8;
	setp.eq.s32 	%p4, %r721, %r718;
	@%p4 bra 	$L__BB0_5;
	bra.uni 	$L__BB0_4;
$L__BB0_5:
	setp.eq.s32 	%p5, %r3, 0;
	@%p5 bra 	$L__BB0_13;
	and.b32  	%r6, %r230, 3;
	setp.lt.u32 	%p6, %r3, 4;
	@%p6 bra 	$L__BB0_8;
	mul.wide.u32 	%rd30, %r718, 4;
	add.s64 	%rd31, %rd26, %rd30;
	st.u32 	[%rd31], %r718;
	add.s64 	%rd32, %rd25, %rd30;
	st.u32 	[%rd32], %r718;
	add.s32 	%r245, %r718, 1;
	st.u32 	[%rd31+4], %r245;
	st.u32 	[%rd32+4], %r245;
	add.s32 	%r246, %r718, 2;
	st.u32 	[%rd31+8], %r246;
	st.u32 	[%rd32+8], %r246;
	add.s32 	%r247, %r718, 3;
	st.u32 	[%rd31+12], %r247;
	st.u32 	[%rd32+12], %r247;
	add.s32 	%r718, %r718, 4;
$L__BB0_8:
	setp.eq.s32 	%p7, %r6, 0;
	@%p7 bra 	$L__BB0_13;
	setp.eq.s32 	%p8, %r6, 1;
	@%p8 bra 	$L__BB0_11;
	mul.wide.u32 	%rd33, %r718, 4;
	add.s64 	%rd34, %rd26, %rd33;
	st.u32 	[%rd34], %r718;
	add.s64 	%rd35, %rd25, %rd33;
	st.u32 	[%rd35], %r718;
	add.s32 	%r248, %r718, 1;
	st.u32 	[%rd34+4], %r248;
	st.u32 	[%rd35+4], %r248;
	add.s32 	%r718, %r718, 2;
$L__BB0_11:
	and.b32  	%r249, %r230, 1;
	setp.eq.b32 	%p9, %r249, 1;
	not.pred 	%p10, %p9;
	@%p10 bra 	$L__BB0_13;
	mul.wide.u32 	%rd36, %r718, 4;
	add.s64 	%rd37, %rd26, %rd36;
	st.u32 	[%rd37], %r718;
	add.s64 	%rd38, %rd25, %rd36;
	st.u32 	[%rd38], %r718;
$L__BB0_13:
	setp.eq.s32 	%p11, %r230, 0;
	@%p11 bra 	$L__BB0_19;
	mul.lo.s32 	%r11, %r2, %r1;
	max.u32 	%r12, %r2, 1;
	setp.lt.u32 	%p12, %r2, 4;
	mov.b32 	%r722, 0;
	@%p12 bra 	$L__BB0_17;
	and.b32  	%r722, %r12, -4;
	mov.b32 	%r723, 0;
$L__BB0_16:
	add.s32 	%r252, %r723, %r11;
	mul.wide.s32 	%rd39, %r252, 4;
	add.s64 	%rd40, %rd1, %rd39;
	ld.global.f32 	%f45, [%rd40];
	shl.b32 	%r253, %r723, 2;
	mov.u32 	%r254, shared_mem;
	add.s32 	%r255, %r254, %r253;
	ld.global.f32 	%f46, [%rd40+4];
	ld.global.f32 	%f47, [%rd40+8];
	ld.global.f32 	%f48, [%rd40+12];
	st.shared.v4.f32 	[%r255], {%f45, %f46, %f47, %f48};
	add.s32 	%r723, %r723, 4;
	setp.eq.s32 	%p13, %r723, %r722;
	@%p13 bra 	$L__BB0_17;
	bra.uni 	$L__BB0_16;
$L__BB0_17:
	and.b32  	%r256, %r12, 1;
	setp.eq.b32 	%p14, %r256, 1;
	not.pred 	%p15, %p14;
	@%p15 bra 	$L__BB0_19;
	add.s32 	%r257, %r722, %r11;
	mul.wide.s32 	%rd41, %r257, 4;
	add.s64 	%rd42, %rd1, %rd41;
	ld.global.f32 	%f49, [%rd42];
	shl.b32 	%r258, %r722, 2;
	mov.u32 	%r259, shared_mem;
	add.s32 	%r260, %r259, %r258;
	st.shared.f32 	[%r260], %f49;
$L__BB0_19:
	shl.b32 	%r261, %r2, 2;
	mov.u32 	%r262, shared_mem;
	add.s32 	%r17, %r262, %r261;
	setp.lt.s32 	%p16, %r230, 1;
	@%p16 bra 	$L__BB0_84;
	mul.lo.s32 	%r18, %r230, %r1;
	add.s32 	%r19, %r230, -1;
	and.b32  	%r20, %r230, 15;
	setp.lt.u32 	%p17, %r19, 15;
	mov.b32 	%r724, 0;
	@%p17 bra 	$L__BB0_23;
	and.b32  	%r724, %r230, 2147483632;
	mov.b32 	%r729, 0;
$L__BB0_22:
	.pragma "nounroll";
	add.s32 	%r265, %r729, %r18;
	mul.wide.s32 	%rd43, %r265, 4;
	add.s64 	%rd44, %rd2, %rd43;
	ld.global.f32 	%f50, [%rd44];
	shl.b32 	%r266, %r729, 2;
	add.s32 	%r267, %r17, %r266;
	st.shared.f32 	[%r267], %f50;
	ld.global.f32 	%f51, [%rd44+4];
	st.shared.f32 	[%r267+4], %f51;
	ld.global.f32 	%f52, [%rd44+8];
	st.shared.f32 	[%r267+8], %f52;
	ld.global.f32 	%f53, [%rd44+12];
	st.shared.f32 	[%r267+12], %f53;
	ld.global.f32 	%f54, [%rd44+16];
	st.shared.f32 	[%r267+16], %f54;
	ld.global.f32 	%f55, [%rd44+20];
	st.shared.f32 	[%r267+20], %f55;
	ld.global.f32 	%f56, [%rd44+24];
	st.shared.f32 	[%r267+24], %f56;
	ld.global.f32 	%f57, [%rd44+28];
	st.shared.f32 	[%r267+28], %f57;
	ld.global.f32 	%f58, [%rd44+32];
	st.shared.f32 	[%r267+32], %f58;
	ld.global.f32 	%f59, [%rd44+36];
	st.shared.f32 	[%r267+36], %f59;
	ld.global.f32 	%f60, [%rd44+40];
	st.shared.f32 	[%r267+40], %f60;
	ld.global.f32 	%f61, [%rd44+44];
	st.shared.f32 	[%r267+44], %f61;
	ld.global.f32 	%f62, [%rd44+48];
	st.shared.f32 	[%r267+48], %f62;
	ld.global.f32 	%f63, [%rd44+52];
	st.shared.f32 	[%r267+52], %f63;
	ld.global.f32 	%f64, [%rd44+56];
	st.shared.f32 	[%r267+56], %f64;
	ld.global.f32 	%f65, [%rd44+60];
	st.shared.f32 	[%r267+60], %f65;
	add.s32 	%r729, %r729, 16;
	setp.eq.s32 	%p18, %r729, %r724;
	@%p18 bra 	$L__BB0_23;
	bra.uni 	$L__BB0_22;
$L__BB0_23:
	setp.eq.s32 	%p19, %r20, 0;
	@%p19 bra 	$L__BB0_32;
	and.b32  	%r25, %r230, 7;
	setp.lt.u32 	%p20, %r20, 8;
	@%p20 bra 	$L__BB0_26;
	add.s32 	%r268, %r724, %r18;
	mul.wide.s32 	%rd45, %r268, 4;
	add.s64 	%rd46, %rd2, %rd45;
	ld.global.f32 	%f66, [%rd46];
	shl.b32 	%r269, %r724, 2;
	add.s32 	%r270, %r17, %r269;
	st.shared.f32 	[%r270], %f66;
	ld.global.f32 	%f67, [%rd46+4];
	st.shared.f32 	[%r270+4], %f67;
	ld.global.f32 	%f68, [%rd46+8];
	st.shared.f32 	[%r270+8], %f68;
	ld.global.f32 	%f69, [%rd46+12];
	st.shared.f32 	[%r270+12], %f69;
	ld.global.f32 	%f70, [%rd46+16];
	st.shared.f32 	[%r270+16], %f70;
	ld.global.f32 	%f71, [%rd46+20];
	st.shared.f32 	[%r270+20], %f71;
	ld.global.f32 	%f72, [%rd46+24];
	st.shared.f32 	[%r270+24], %f72;
	ld.global.f32 	%f73, [%rd46+28];
	st.shared.f32 	[%r270+28], %f73;
	add.s32 	%r724, %r724, 8;
$L__BB0_26:
	setp.eq.s32 	%p21, %r25, 0;
	@%p21 bra 	$L__BB0_32;
	and.b32  	%r28, %r230, 3;
	setp.lt.u32 	%p22, %r25, 4;
	@%p22 bra 	$L__BB0_29;
	add.s32 	%r271, %r724, %r18;
	mul.wide.s32 	%rd47, %r271, 4;
	add.s64 	%rd48, %rd2, %rd47;
	ld.global.f32 	%f74, [%rd48];
	shl.b32 	%r272, %r724, 2;
	add.s32 	%r273, %r17, %r272;
	st.shared.f32 	[%r273], %f74;
	ld.global.f32 	%f75, [%rd48+4];
	st.shared.f32 	[%r273+4], %f75;
	ld.global.f32 	%f76, [%rd48+8];
	st.shared.f32 	[%r273+8], %f76;
	ld.global.f32 	%f77, [%rd48+12];
	st.shared.f32 	[%r273+12], %f77;
	add.s32 	%r724, %r724, 4;
$L__BB0_29:
	setp.eq.s32 	%p23, %r28, 0;
	@%p23 bra 	$L__BB0_32;
	mov.b32 	%r728, 0;
$L__BB0_31:
	.pragma "nounroll";
	add.s32 	%r275, %r724, %r18;
	mul.wide.s32 	%rd49, %r275, 4;
	add.s64 	%rd50, %rd2, %rd49;
	ld.global.f32 	%f78, [%rd50];
	shl.b32 	%r276, %r724, 2;
	add.s32 	%r277, %r17, %r276;
	st.shared.f32 	[%r277], %f78;
	add.s32 	%r724, %r724, 1;
	add.s32 	%r728, %r728, 1;
	setp.ne.s32 	%p24, %r728, %r28;
	@%p24 bra 	$L__BB0_31;
$L__BB0_32:
	cvt.u16.u32 	%rs1, %r230;
	and.b32  	%r35, %r230, 7;
	and.b32  	%r36, %r230, 3;
	and.b32  	%r37, %r230, 2147483640;
	and.b32  	%r38, %r230, 1;
	mov.b32 	%r730, 0;
	mov.b16 	%rs27, 0;
	mov.u16 	%rs28, %rs27;
$L__BB0_33:
	mov.u32 	%r41, %r730;
	sub.s16 	%rs5, %rs1, %rs27;
	sub.s16 	%rs15, %rs1, %rs28;
	cvt.u32.u16 	%r280, %rs15;
	and.b32  	%r281, %r280, 7;
	add.s32 	%r42, %r281, -1;
	sub.s32 	%r282, %r230, %r41;
	sub.s32 	%r43, %r19, %r41;
	xor.b16  	%rs16, %rs27, 3;
	add.s16 	%rs6, %rs16, %rs1;
	and.b32  	%r44, %r282, 7;
	and.b32  	%r45, %r282, -8;
	and.b32  	%r46, %r280, 3;
	mov.b32 	%r754, -1;
	mov.f32 	%f575, 0f00000000;
	mov.u32 	%r732, %r41;
	mov.u32 	%r753, %r754;
$L__BB0_34:
	setp.lt.u32 	%p25, %r43, 7;
	mul.lo.s32 	%r50, %r732, %r230;
	mov.u32 	%r741, %r41;
	@%p25 bra 	$L__BB0_37;
	mov.b32 	%r737, 0;
	mov.u32 	%r741, %r41;
$L__BB0_36:
	.pragma "nounroll";
	add.s32 	%r285, %r741, %r50;
	shl.b32 	%r286, %r285, 2;
	mov.u32 	%r287, shared_mem;
	add.s32 	%r288, %r287, %r286;
	ld.shared.f32 	%f81, [%r288];
	abs.f32 	%f82, %f81;
	setp.gt.f32 	%p26, %f82, %f575;
	selp.b32 	%r289, %r741, %r754, %p26;
	selp.f32 	%f83, %f82, %f575, %p26;
	add.s32 	%r290, %r741, 1;
	ld.shared.f32 	%f84, [%r288+4];
	abs.f32 	%f85, %f84;
	setp.gt.f32 	%p27, %f85, %f83;
	or.pred  	%p28, %p26, %p27;
	selp.b32 	%r291, %r290, %r289, %p27;
	selp.f32 	%f86, %f85, %f83, %p27;
	add.s32 	%r292, %r741, 2;
	ld.shared.f32 	%f87, [%r288+8];
	abs.f32 	%f88, %f87;
	setp.gt.f32 	%p30, %f88, %f86;
	selp.b32 	%r293, %r292, %r291, %p30;
	selp.f32 	%f89, %f88, %f86, %p30;
	add.s32 	%r294, %r741, 3;
	ld.shared.f32 	%f90, [%r288+12];
	abs.f32 	%f91, %f90;
	setp.gt.f32 	%p31, %f91, %f89;
	or.pred  	%p32, %p30, %p31;
	selp.b32 	%r295, %r294, %r293, %p31;
	selp.f32 	%f92, %f91, %f89, %p31;
	add.s32 	%r296, %r741, 4;
	ld.shared.f32 	%f93, [%r288+16];
	abs.f32 	%f94, %f93;
	setp.gt.f32 	%p34, %f94, %f92;
	selp.b32 	%r297, %r296, %r295, %p34;
	selp.f32 	%f95, %f94, %f92, %p34;
	add.s32 	%r298, %r741, 5;
	ld.shared.f32 	%f96, [%r288+20];
	abs.f32 	%f97, %f96;
	setp.gt.f32 	%p35, %f97, %f95;
	or.pred  	%p36, %p34, %p35;
	selp.b32 	%r299, %r298, %r297, %p35;
	selp.f32 	%f98, %f97, %f95, %p35;
	add.s32 	%r300, %r741, 6;
	ld.shared.f32 	%f99, [%r288+24];
	abs.f32 	%f100, %f99;
	setp.gt.f32 	%p38, %f100, %f98;
	selp.b32 	%r301, %r300, %r299, %p38;
	selp.f32 	%f101, %f100, %f98, %p38;
	add.s32 	%r302, %r741, 7;
	ld.shared.f32 	%f102, [%r288+28];
	abs.f32 	%f103, %f102;
	setp.gt.f32 	%p39, %f103, %f101;
	selp.b32 	%r303, %r732, %r753, %p28;
	selp.b32 	%r304, %r732, %r303, %p32;
	selp.b32 	%r305, %r732, %r304, %p36;
	selp.b32 	%r306, %r732, %r305, %p39;
	selp.b32 	%r753, %r732, %r306, %p38;
	selp.b32 	%r754, %r302, %r301, %p39;
	selp.f32 	%f575, %f103, %f101, %p39;
	add.s32 	%r741, %r741, 8;
	add.s32 	%r737, %r737, 8;
	setp.ne.s32 	%p40, %r737, %r45;
	@%p40 bra 	$L__BB0_36;
$L__BB0_37:
	setp.eq.s32 	%p41, %r44, 0;
	@%p41 bra 	$L__BB0_46;
	setp.lt.u32 	%p42, %r42, 3;
	@%p42 bra 	$L__BB0_40;
	add.s32 	%r308, %r741, %r50;
	shl.b32 	%r309, %r308, 2;
	mov.u32 	%r310, shared_mem;
	add.s32 	%r311, %r310, %r309;
	ld.shared.f32 	%f105, [%r311];
	abs.f32 	%f106, %f105;
	setp.gt.f32 	%p43, %f106, %f575;
	selp.b32 	%r312, %r741, %r754, %p43;
	selp.f32 	%f107, %f106, %f575, %p43;
	add.s32 	%r313, %r741, 1;
	ld.shared.f32 	%f108, [%r311+4];
	abs.f32 	%f109, %f108;
	setp.gt.f32 	%p44, %f109, %f107;
	or.pred  	%p45, %p43, %p44;
	selp.b32 	%r314, %r313, %r312, %p44;
	selp.f32 	%f110, %f109, %f107, %p44;
	add.s32 	%r315, %r741, 2;
	ld.shared.f32 	%f111, [%r311+8];
	abs.f32 	%f112, %f111;
	setp.gt.f32 	%p47, %f112, %f110;
	selp.b32 	%r316, %r315, %r314, %p47;
	selp.f32 	%f113, %f112, %f110, %p47;
	add.s32 	%r317, %r741, 3;
	ld.shared.f32 	%f114, [%r311+12];
	abs.f32 	%f115, %f114;
	setp.gt.f32 	%p48, %f115, %f113;
	selp.b32 	%r318, %r732, %r753, %p45;
	selp.b32 	%r319, %r732, %r318, %p48;
	selp.b32 	%r753, %r732, %r319, %p47;
	selp.b32 	%r754, %r317, %r316, %p48;
	selp.f32 	%f575, %f115, %f113, %p48;
	add.s32 	%r741, %r741, 4;
$L__BB0_40:
	setp.eq.s32 	%p49, %r46, 0;
	@%p49 bra 	$L__BB0_46;
	and.b16  	%rs17, %rs5, 3;
	setp.eq.s16 	%p50, %rs17, 1;
	@%p50 bra 	$L__BB0_43;
	add.s32 	%r321, %r741, %r50;
	shl.b32 	%r322, %r321, 2;
	mov.u32 	%r323, shared_mem;
	add.s32 	%r324, %r323, %r322;
	ld.shared.f32 	%f117, [%r324];
	abs.f32 	%f118, %f117;
	setp.gt.f32 	%p51, %f118, %f575;
	selp.b32 	%r325, %r741, %r754, %p51;
	selp.f32 	%f119, %f118, %f575, %p51;
	add.s32 	%r326, %r741, 1;
	ld.shared.f32 	%f120, [%r324+4];
	abs.f32 	%f121, %f120;
	setp.gt.f32 	%p52, %f121, %f119;
	selp.b32 	%r327, %r732, %r753, %p52;
	selp.b32 	%r753, %r732, %r327, %p51;
	selp.b32 	%r754, %r326, %r325, %p52;
	selp.f32 	%f575, %f121, %f119, %p52;
	add.s32 	%r741, %r741, 2;
$L__BB0_43:
	and.b16  	%rs18, %rs5, 1;
	setp.eq.b16 	%p53, %rs18, 1;
	not.pred 	%p54, %p53;
	@%p54 bra 	$L__BB0_46;
	add.s32 	%r328, %r741, %r50;
	shl.b32 	%r329, %r328, 2;
	mov.u32 	%r330, shared_mem;
	add.s32 	%r331, %r330, %r329;
	ld.shared.f32 	%f122, [%r331];
	abs.f32 	%f12, %f122;
	setp.leu.f32 	%p55, %f12, %f575;
	@%p55 bra 	$L__BB0_46;
	mov.u32 	%r753, %r732;
	mov.u32 	%r754, %r741;
	mov.f32 	%f575, %f12;
$L__BB0_46:
	add.s32 	%r732, %r732, 1;
	setp.ne.s32 	%p56, %r732, %r230;
	@%p56 bra 	$L__BB0_34;
	setp.lt.u32 	%p57, %r19, 7;
	mul.wide.u32 	%rd51, %r41, 4;
	add.s64 	%rd52, %rd25, %rd51;
	ld.u32 	%r333, [%rd52];
	mul.wide.s32 	%rd53, %r753, 4;
	add.s64 	%rd54, %rd25, %rd53;
	ld.u32 	%r334, [%rd54];
	st.u32 	[%rd52], %r334;
	st.u32 	[%rd54], %r333;
	mul.lo.s32 	%r83, %r41, %r230;
	mul.lo.s32 	%r84, %r753, %r230;
	mov.b32 	%r757, 0;
	@%p57 bra 	$L__BB0_50;
	mov.b32 	%r755, 0;
$L__BB0_49:
	.pragma "nounroll";
	add.s32 	%r336, %r755, %r83;
	shl.b32 	%r337, %r336, 2;
	mov.u32 	%r338, shared_mem;
	add.s32 	%r339, %r338, %r337;
	ld.shared.f32 	%f123, [%r339];
	add.s32 	%r340, %r755, %r84;
	shl.b32 	%r341, %r340, 2;
	add.s32 	%r342, %r338, %r341;
	ld.shared.f32 	%f124, [%r342];
	st.shared.f32 	[%r339], %f124;
	st.shared.f32 	[%r342], %f123;
	ld.shared.f32 	%f125, [%r339+4];
	ld.shared.f32 	%f126, [%r342+4];
	st.shared.f32 	[%r339+4], %f126;
	st.shared.f32 	[%r342+4], %f125;
	ld.shared.f32 	%f127, [%r339+8];
	ld.shared.f32 	%f128, [%r342+8];
	st.shared.f32 	[%r339+8], %f128;
	st.shared.f32 	[%r342+8], %f127;
	ld.shared.f32 	%f129, [%r339+12];
	ld.shared.f32 	%f130, [%r342+12];
	st.shared.f32 	[%r339+12], %f130;
	st.shared.f32 	[%r342+12], %f129;
	ld.shared.f32 	%f131, [%r339+16];
	ld.shared.f32 	%f132, [%r342+16];
	st.shared.f32 	[%r339+16], %f132;
	st.shared.f32 	[%r342+16], %f131;
	ld.shared.f32 	%f133, [%r339+20];
	ld.shared.f32 	%f134, [%r342+20];
	st.shared.f32 	[%r339+20], %f134;
	st.shared.f32 	[%r342+20], %f133;
	ld.shared.f32 	%f135, [%r339+24];
	ld.shared.f32 	%f136, [%r342+24];
	st.shared.f32 	[%r339+24], %f136;
	st.shared.f32 	[%r342+24], %f135;
	ld.shared.f32 	%f137, [%r339+28];
	ld.shared.f32 	%f138, [%r342+28];
	st.shared.f32 	[%r339+28], %f138;
	st.shared.f32 	[%r342+28], %f137;
	add.s32 	%r755, %r755, 8;
	setp.ne.s32 	%p58, %r755, %r37;
	mov.u32 	%r757, %r37;
	@%p58 bra 	$L__BB0_49;
$L__BB0_50:
	add.s32 	%r88, %r35, -1;
	setp.eq.s32 	%p59, %r35, 0;
	@%p59 bra 	$L__BB0_58;
	setp.lt.u32 	%p60, %r88, 3;
	@%p60 bra 	$L__BB0_53;
	add.s32 	%r343, %r757, %r83;
	shl.b32 	%r344, %r343, 2;
	mov.u32 	%r345, shared_mem;
	add.s32 	%r346, %r345, %r344;
	ld.shared.f32 	%f139, [%r346];
	add.s32 	%r347, %r757, %r84;
	shl.b32 	%r348, %r347, 2;
	add.s32 	%r349, %r345, %r348;
	ld.shared.f32 	%f140, [%r349];
	st.shared.f32 	[%r346], %f140;
	st.shared.f32 	[%r349], %f139;
	ld.shared.f32 	%f141, [%r346+4];
	ld.shared.f32 	%f142, [%r349+4];
	st.shared.f32 	[%r346+4], %f142;
	st.shared.f32 	[%r349+4], %f141;
	ld.shared.f32 	%f143, [%r346+8];
	ld.shared.f32 	%f144, [%r349+8];
	st.shared.f32 	[%r346+8], %f144;
	st.shared.f32 	[%r349+8], %f143;
	ld.shared.f32 	%f145, [%r346+12];
	ld.shared.f32 	%f146, [%r349+12];
	st.shared.f32 	[%r346+12], %f146;
	st.shared.f32 	[%r349+12], %f145;
	add.s32 	%r757, %r757, 4;
$L__BB0_53:
	setp.eq.s32 	%p61, %r36, 0;
	@%p61 bra 	$L__BB0_58;
	setp.eq.s32 	%p62, %r36, 1;
	@%p62 bra 	$L__BB0_56;
	add.s32 	%r350, %r757, %r83;
	shl.b32 	%r351, %r350, 2;
	mov.u32 	%r352, shared_mem;
	add.s32 	%r353, %r352, %r351;
	ld.shared.f32 	%f147, [%r353];
	add.s32 	%r354, %r757, %r84;
	shl.b32 	%r355, %r354, 2;
	add.s32 	%r356, %r352, %r355;
	ld.shared.f32 	%f148, [%r356];
	st.shared.f32 	[%r353], %f148;
	st.shared.f32 	[%r356], %f147;
	ld.shared.f32 	%f149, [%r353+4];
	ld.shared.f32 	%f150, [%r356+4];
	st.shared.f32 	[%r353+4], %f150;
	st.shared.f32 	[%r356+4], %f149;
	add.s32 	%r757, %r757, 2;
$L__BB0_56:
	setp.eq.s32 	%p63, %r38, 0;
	@%p63 bra 	$L__BB0_58;
	add.s32 	%r357, %r757, %r83;
	shl.b32 	%r358, %r357, 2;
	mov.u32 	%r359, shared_mem;
	add.s32 	%r360, %r359, %r358;
	ld.shared.f32 	%f151, [%r360];
	add.s32 	%r361, %r757, %r84;
	shl.b32 	%r362, %r361, 2;
	add.s32 	%r363, %r359, %r362;
	ld.shared.f32 	%f152, [%r363];
	st.shared.f32 	[%r360], %f152;
	st.shared.f32 	[%r363], %f151;
$L__BB0_58:
	mul.wide.u32 	%rd55, %r41, 4;
	add.s64 	%rd56, %rd26, %rd55;
	ld.u32 	%r365, [%rd56];
	mul.wide.s32 	%rd57, %r754, 4;
	add.s64 	%rd58, %rd26, %rd57;
	ld.u32 	%r366, [%rd58];
	st.u32 	[%rd56], %r366;
	st.u32 	[%rd58], %r365;
	mov.b32 	%r761, 0;
	@%p57 bra 	$L__BB0_61;
	mov.b32 	%r759, 0;
$L__BB0_60:
	.pragma "nounroll";
	mul.lo.s32 	%r368, %r759, %r230;
	add.s32 	%r369, %r368, %r41;
	shl.b32 	%r370, %r369, 2;
	mov.u32 	%r371, shared_mem;
	add.s32 	%r372, %r371, %r370;
	ld.shared.f32 	%f153, [%r372];
	add.s32 	%r373, %r368, %r754;
	shl.b32 	%r374, %r373, 2;
	add.s32 	%r375, %r371, %r374;
	ld.shared.f32 	%f154, [%r375];
	st.shared.f32 	[%r372], %f154;
	st.shared.f32 	[%r375], %f153;
	shl.b32 	%r376, %r230, 2;
	add.s32 	%r377, %r372, %r376;
	ld.shared.f32 	%f155, [%r377];
	add.s32 	%r378, %r375, %r376;
	ld.shared.f32 	%f156, [%r378];
	st.shared.f32 	[%r377], %f156;
	st.shared.f32 	[%r378], %f155;
	add.s32 	%r379, %r377, %r376;
	ld.shared.f32 	%f157, [%r379];
	add.s32 	%r380, %r378, %r376;
	ld.shared.f32 	%f158, [%r380];
	st.shared.f32 	[%r379], %f158;
	st.shared.f32 	[%r380], %f157;
	add.s32 	%r381, %r379, %r376;
	ld.shared.f32 	%f159, [%r381];
	add.s32 	%r382, %r380, %r376;
	ld.shared.f32 	%f160, [%r382];
	st.shared.f32 	[%r381], %f160;
	st.shared.f32 	[%r382], %f159;
	add.s32 	%r383, %r381, %r376;
	ld.shared.f32 	%f161, [%r383];
	add.s32 	%r384, %r382, %r376;
	ld.shared.f32 	%f162, [%r384];
	st.shared.f32 	[%r383], %f162;
	st.shared.f32 	[%r384], %f161;
	add.s32 	%r385, %r383, %r376;
	ld.shared.f32 	%f163, [%r385];
	add.s32 	%r386, %r384, %r376;
	ld.shared.f32 	%f164, [%r386];
	st.shared.f32 	[%r385], %f164;
	st.shared.f32 	[%r386], %f163;
	add.s32 	%r387, %r385, %r376;
	ld.shared.f32 	%f165, [%r387];
	add.s32 	%r388, %r386, %r376;
	ld.shared.f32 	%f166, [%r388];
	st.shared.f32 	[%r387], %f166;
	st.shared.f32 	[%r388], %f165;
	add.s32 	%r389, %r387, %r376;
	ld.shared.f32 	%f167, [%r389];
	add.s32 	%r390, %r388, %r376;
	ld.shared.f32 	%f168, [%r390];
	st.shared.f32 	[%r389], %f168;
	st.shared.f32 	[%r390], %f167;
	add.s32 	%r759, %r759, 8;
	setp.ne.s32 	%p65, %r759, %r37;
	mov.u32 	%r761, %r37;
	@%p65 bra 	$L__BB0_60;
$L__BB0_61:
	@%p59 bra 	$L__BB0_69;
	setp.lt.u32 	%p67, %r88, 3;
	@%p67 bra 	$L__BB0_64;
	mul.lo.s32 	%r391, %r761, %r230;
	add.s32 	%r392, %r391, %r41;
	shl.b32 	%r393, %r392, 2;
	mov.u32 	%r394, shared_mem;
	add.s32 	%r395, %r394, %r393;
	ld.shared.f32 	%f169, [%r395];
	add.s32 	%r396, %r391, %r754;
	shl.b32 	%r397, %r396, 2;
	add.s32 	%r398, %r394, %r397;
	ld.shared.f32 	%f170, [%r398];
	st.shared.f32 	[%r395], %f170;
	st.shared.f32 	[%r398], %f169;
	shl.b32 	%r399, %r230, 2;
	add.s32 	%r400, %r395, %r399;
	ld.shared.f32 	%f171, [%r400];
	add.s32 	%r401, %r398, %r399;
	ld.shared.f32 	%f172, [%r401];
	st.shared.f32 	[%r400], %f172;
	st.shared.f32 	[%r401], %f171;
	add.s32 	%r402, %r400, %r399;
	ld.shared.f32 	%f173, [%r402];
	add.s32 	%r403, %r401, %r399;
	ld.shared.f32 	%f174, [%r403];
	st.shared.f32 	[%r402], %f174;
	st.shared.f32 	[%r403], %f173;
	add.s32 	%r404, %r402, %r399;
	ld.shared.f32 	%f175, [%r404];
	add.s32 	%r405, %r403, %r399;
	ld.shared.f32 	%f176, [%r405];
	st.shared.f32 	[%r404], %f176;
	st.shared.f32 	[%r405], %f175;
	add.s32 	%r761, %r761, 4;
$L__BB0_64:
	setp.eq.s32 	%p68, %r36, 0;
	@%p68 bra 	$L__BB0_69;
	setp.eq.s32 	%p69, %r36, 1;
	@%p69 bra 	$L__BB0_67;
	mul.lo.s32 	%r406, %r761, %r230;
	add.s32 	%r407, %r406, %r41;
	shl.b32 	%r408, %r407, 2;
	mov.u32 	%r409, shared_mem;
	add.s32 	%r410, %r409, %r408;
	ld.shared.f32 	%f177, [%r410];
	add.s32 	%r411, %r406, %r754;
	shl.b32 	%r412, %r411, 2;
	add.s32 	%r413, %r409, %r412;
	ld.shared.f32 	%f178, [%r413];
	st.shared.f32 	[%r410], %f178;
	st.shared.f32 	[%r413], %f177;
	shl.b32 	%r414, %r230, 2;
	add.s32 	%r415, %r410, %r414;
	ld.shared.f32 	%f179, [%r415];
	add.s32 	%r416, %r413, %r414;
	ld.shared.f32 	%f180, [%r416];
	st.shared.f32 	[%r415], %f180;
	st.shared.f32 	[%r416], %f179;
	add.s32 	%r761, %r761, 2;
$L__BB0_67:
	setp.eq.s32 	%p70, %r38, 0;
	@%p70 bra 	$L__BB0_69;
	mul.lo.s32 	%r417, %r761, %r230;
	add.s32 	%r418, %r417, %r41;
	shl.b32 	%r419, %r418, 2;
	mov.u32 	%r420, shared_mem;
	add.s32 	%r421, %r420, %r419;
	ld.shared.f32 	%f181, [%r421];
	add.s32 	%r422, %r417, %r754;
	shl.b32 	%r423, %r422, 2;
	add.s32 	%r424, %r420, %r423;
	ld.shared.f32 	%f182, [%r424];
	st.shared.f32 	[%r421], %f182;
	st.shared.f32 	[%r424], %f181;
$L__BB0_69:
	add.s32 	%r425, %r83, %r41;
	shl.b32 	%r426, %r425, 2;
	mov.u32 	%r427, shared_mem;
	add.s32 	%r100, %r427, %r426;
	ld.shared.f32 	%f183, [%r100];
	abs.f32 	%f184, %f183;
	cvt.f64.f32 	%fd1, %f184;
	setp.leu.f64 	%p71, %fd1, 0d37A16C262777579C;
	add.s32 	%r730, %r41, 1;
	setp.ge.s32 	%p72, %r730, %r230;
	or.pred  	%p73, %p71, %p72;
	@%p73 bra 	$L__BB0_83;
	and.b32  	%r102, %r43, -8;
	mov.u32 	%r766, %r730;
	bra.uni 	$L__BB0_80;
$L__BB0_71:
	sub.s32 	%r442, %r19, %r41;
	and.b32  	%r443, %r442, 7;
	setp.eq.s32 	%p76, %r443, 0;
	@%p76 bra 	$L__BB0_79;
	not.b16 	%rs19, %rs28;
	add.s16 	%rs20, %rs19, %rs1;
	cvt.u32.u16 	%r444, %rs20;
	and.b32  	%r445, %r444, 7;
	add.s32 	%r446, %r445, -1;
	setp.lt.u32 	%p77, %r446, 3;
	@%p77 bra 	$L__BB0_74;
	add.s32 	%r447, %r767, %r83;
	shl.b32 	%r448, %r447, 2;
	mov.u32 	%r449, shared_mem;
	add.s32 	%r450, %r449, %r448;
	ld.shared.f32 	%f219, [%r450];
	mul.f32 	%f220, %f14, %f219;
	add.s32 	%r451, %r767, %r110;
	shl.b32 	%r452, %r451, 2;
	add.s32 	%r453, %r449, %r452;
	ld.shared.f32 	%f221, [%r453];
	sub.f32 	%f222, %f221, %f220;
	st.shared.f32 	[%r453], %f222;
	ld.shared.f32 	%f223, [%r450+4];
	mul.f32 	%f224, %f14, %f223;
	ld.shared.f32 	%f225, [%r453+4];
	sub.f32 	%f226, %f225, %f224;
	st.shared.f32 	[%r453+4], %f226;
	ld.shared.f32 	%f227, [%r450+8];
	mul.f32 	%f228, %f14, %f227;
	ld.shared.f32 	%f229, [%r453+8];
	sub.f32 	%f230, %f229, %f228;
	st.shared.f32 	[%r453+8], %f230;
	ld.shared.f32 	%f231, [%r450+12];
	mul.f32 	%f232, %f14, %f231;
	ld.shared.f32 	%f233, [%r453+12];
	sub.f32 	%f234, %f233, %f232;
	st.shared.f32 	[%r453+12], %f234;
	add.s32 	%r767, %r767, 4;
$L__BB0_74:
	not.b16 	%rs21, %rs28;
	add.s16 	%rs22, %rs21, %rs1;
	cvt.u32.u16 	%r454, %rs22;
	and.b32  	%r455, %r454, 3;
	setp.eq.s32 	%p78, %r455, 0;
	@%p78 bra 	$L__BB0_79;
	and.b16  	%rs23, %rs6, 3;
	setp.eq.s16 	%p79, %rs23, 1;
	@%p79 bra 	$L__BB0_77;
	add.s32 	%r456, %r767, %r83;
	shl.b32 	%r457, %r456, 2;
	mov.u32 	%r458, shared_mem;
	add.s32 	%r459, %r458, %r457;
	ld.shared.f32 	%f235, [%r459];
	mul.f32 	%f236, %f14, %f235;
	add.s32 	%r460, %r767, %r110;
	shl.b32 	%r461, %r460, 2;
	add.s32 	%r462, %r458, %r461;
	ld.shared.f32 	%f237, [%r462];
	sub.f32 	%f238, %f237, %f236;
	st.shared.f32 	[%r462], %f238;
	ld.shared.f32 	%f239, [%r459+4];
	mul.f32 	%f240, %f14, %f239;
	ld.shared.f32 	%f241, [%r462+4];
	sub.f32 	%f242, %f241, %f240;
	st.shared.f32 	[%r462+4], %f242;
	add.s32 	%r767, %r767, 2;
$L__BB0_77:
	and.b16  	%rs24, %rs6, 1;
	setp.eq.b16 	%p80, %rs24, 1;
	not.pred 	%p81, %p80;
	@%p81 bra 	$L__BB0_79;
	add.s32 	%r463, %r767, %r83;
	shl.b32 	%r464, %r463, 2;
	mov.u32 	%r465, shared_mem;
	add.s32 	%r466, %r465, %r464;
	ld.shared.f32 	%f243, [%r466];
	mul.f32 	%f244, %f14, %f243;
	add.s32 	%r467, %r767, %r110;
	shl.b32 	%r468, %r467, 2;
	add.s32 	%r469, %r465, %r468;
	ld.shared.f32 	%f245, [%r469];
	sub.f32 	%f246, %f245, %f244;
	st.shared.f32 	[%r469], %f246;
$L__BB0_79:
	add.s32 	%r766, %r766, 1;
	setp.eq.s32 	%p82, %r766, %r230;
	@%p82 bra 	$L__BB0_83;
$L__BB0_80:
	sub.s32 	%r428, %r230, %r41;
	add.s32 	%r429, %r428, -2;
	setp.lt.u32 	%p74, %r429, 7;
	mul.lo.s32 	%r110, %r766, %r230;
	add.s32 	%r430, %r110, %r41;
	shl.b32 	%r431, %r430, 2;
	mov.u32 	%r432, shared_mem;
	add.s32 	%r433, %r432, %r431;
	ld.shared.f32 	%f185, [%r433];
	ld.shared.f32 	%f186, [%r100];
	div.rn.f32 	%f14, %f185, %f186;
	st.shared.f32 	[%r433], %f14;
	mov.u32 	%r767, %r730;
	@%p74 bra 	$L__BB0_71;
	mov.b32 	%r768, 0;
	mov.u32 	%r767, %r730;
$L__BB0_82:
	.pragma "nounroll";
	add.s32 	%r435, %r767, %r83;
	shl.b32 	%r436, %r435, 2;
	mov.u32 	%r437, shared_mem;
	add.s32 	%r438, %r437, %r436;
	ld.shared.f32 	%f187, [%r438];
	mul.f32 	%f188, %f14, %f187;
	add.s32 	%r439, %r767, %r110;
	shl.b32 	%r440, %r439, 2;
	add.s32 	%r441, %r437, %r440;
	ld.shared.f32 	%f189, [%r441];
	sub.f32 	%f190, %f189, %f188;
	st.shared.f32 	[%r441], %f190;
	ld.shared.f32 	%f191, [%r438+4];
	mul.f32 	%f192, %f14, %f191;
	ld.shared.f32 	%f193, [%r441+4];
	sub.f32 	%f194, %f193, %f192;
	st.shared.f32 	[%r441+4], %f194;
	ld.shared.f32 	%f195, [%r438+8];
	mul.f32 	%f196, %f14, %f195;
	ld.shared.f32 	%f197, [%r441+8];
	sub.f32 	%f198, %f197, %f196;
	st.shared.f32 	[%r441+8], %f198;
	ld.shared.f32 	%f199, [%r438+12];
	mul.f32 	%f200, %f14, %f199;
	ld.shared.f32 	%f201, [%r441+12];
	sub.f32 	%f202, %f201, %f200;
	st.shared.f32 	[%r441+12], %f202;
	ld.shared.f32 	%f203, [%r438+16];
	mul.f32 	%f204, %f14, %f203;
	ld.shared.f32 	%f205, [%r441+16];
	sub.f32 	%f206, %f205, %f204;
	st.shared.f32 	[%r441+16], %f206;
	ld.shared.f32 	%f207, [%r438+20];
	mul.f32 	%f208, %f14, %f207;
	ld.shared.f32 	%f209, [%r441+20];
	sub.f32 	%f210, %f209, %f208;
	st.shared.f32 	[%r441+20], %f210;
	ld.shared.f32 	%f211, [%r438+24];
	mul.f32 	%f212, %f14, %f211;
	ld.shared.f32 	%f213, [%r441+24];
	sub.f32 	%f214, %f213, %f212;
	st.shared.f32 	[%r441+24], %f214;
	ld.shared.f32 	%f215, [%r438+28];
	mul.f32 	%f216, %f14, %f215;
	ld.shared.f32 	%f217, [%r441+28];
	sub.f32 	%f218, %f217, %f216;
	st.shared.f32 	[%r441+28], %f218;
	add.s32 	%r767, %r767, 8;
	add.s32 	%r768, %r768, 8;
	setp.eq.s32 	%p75, %r768, %r102;
	@%p75 bra 	$L__BB0_71;
	bra.uni 	$L__BB0_82;
$L__BB0_83:
	setp.ne.s32 	%p83, %r730, %r230;
	add.s16 	%rs28, %rs28, 1;
	add.s16 	%rs27, %rs27, 1;
	@%p83 bra 	$L__BB0_33;
$L__BB0_84:
	setp.lt.s32 	%p84, %r230, 1;
	{ // callseq 2, 0
	.param .b64 param0;
	st.param.b64 	[param0], %rd3;
	.param .b64 retval0;
	call.uni (retval0), 
	malloc, 
	(
	param0
	);
	ld.param.b64 	%rd59, [retval0];
	} // callseq 2
	{ // callseq 3, 0
	.param .b64 param0;
	st.param.b64 	[param0], %rd3;
	.param .b64 retval0;
	call.uni (retval0), 
	malloc, 
	(
	param0
	);
	ld.param.b64 	%rd60, [retval0];
	} // callseq 3
	@%p84 bra 	$L__BB0_126;
	add.s32 	%r115, %r230, -1;
	and.b32  	%r116, %r230, 15;
	setp.lt.u32 	%p85, %r115, 15;
	mov.b32 	%r769, 0;
	@%p85 bra 	$L__BB0_88;
	and.b32  	%r769, %r230, 2147483632;
	mov.b32 	%r774, 0;
$L__BB0_87:
	.pragma "nounroll";
	mul.wide.u32 	%rd61, %r774, 4;
	add.s64 	%rd62, %rd26, %rd61;
	ld.u32 	%r472, [%rd62];
	mul.wide.s32 	%rd63, %r472, 4;
	add.s64 	%rd64, %rd60, %rd63;
	st.u32 	[%rd64], %r774;
	add.s32 	%r473, %r774, 1;
	ld.u32 	%r474, [%rd62+4];
	mul.wide.s32 	%rd65, %r474, 4;
	add.s64 	%rd66, %rd60, %rd65;
	st.u32 	[%rd66], %r473;
	add.s32 	%r475, %r774, 2;
	ld.u32 	%r476, [%rd62+8];
	mul.wide.s32 	%rd67, %r476, 4;
	add.s64 	%rd68, %rd60, %rd67;
	st.u32 	[%rd68], %r475;
	add.s32 	%r477, %r774, 3;
	ld.u32 	%r478, [%rd62+12];
	mul.wide.s32 	%rd69, %r478, 4;
	add.s64 	%rd70, %rd60, %rd69;
	st.u32 	[%rd70], %r477;
	add.s32 	%r479, %r774, 4;
	ld.u32 	%r480, [%rd62+16];
	mul.wide.s32 	%rd71, %r480, 4;
	add.s64 	%rd72, %rd60, %rd71;
	st.u32 	[%rd72], %r479;
	add.s32 	%r481, %r774, 5;
	ld.u32 	%r482, [%rd62+20];
	mul.wide.s32 	%rd73, %r482, 4;
	add.s64 	%rd74, %rd60, %rd73;
	st.u32 	[%rd74], %r481;
	add.s32 	%r483, %r774, 6;
	ld.u32 	%r484, [%rd62+24];
	mul.wide.s32 	%rd75, %r484, 4;
	add.s64 	%rd76, %rd60, %rd75;
	st.u32 	[%rd76], %r483;
	add.s32 	%r485, %r774, 7;
	ld.u32 	%r486, [%rd62+28];
	mul.wide.s32 	%rd77, %r486, 4;
	add.s64 	%rd78, %rd60, %rd77;
	st.u32 	[%rd78], %r485;
	add.s32 	%r487, %r774, 8;
	ld.u32 	%r488, [%rd62+32];
	mul.wide.s32 	%rd79, %r488, 4;
	add.s64 	%rd80, %rd60, %rd79;
	st.u32 	[%rd80], %r487;
	add.s32 	%r489, %r774, 9;
	ld.u32 	%r490, [%rd62+36];
	mul.wide.s32 	%rd81, %r490, 4;
	add.s64 	%rd82, %rd60, %rd81;
	st.u32 	[%rd82], %r489;
	add.s32 	%r491, %r774, 10;
	ld.u32 	%r492, [%rd62+40];
	mul.wide.s32 	%rd83, %r492, 4;
	add.s64 	%rd84, %rd60, %rd83;
	st.u32 	[%rd84], %r491;
	add.s32 	%r493, %r774, 11;
	ld.u32 	%r494, [%rd62+44];
	mul.wide.s32 	%rd85, %r494, 4;
	add.s64 	%rd86, %rd60, %rd85;
	st.u32 	[%rd86], %r493;
	add.s32 	%r495, %r774, 12;
	ld.u32 	%r496, [%rd62+48];
	mul.wide.s32 	%rd87, %r496, 4;
	add.s64 	%rd88, %rd60, %rd87;
	st.u32 	[%rd88], %r495;
	add.s32 	%r497, %r774, 13;
	ld.u32 	%r498, [%rd62+52];
	mul.wide.s32 	%rd89, %r498, 4;
	add.s64 	%rd90, %rd60, %rd89;
	st.u32 	[%rd90], %r497;
	add.s32 	%r499, %r774, 14;
	ld.u32 	%r500, [%rd62+56];
	mul.wide.s32 	%rd91, %r500, 4;
	add.s64 	%rd92, %rd60, %rd91;
	st.u32 	[%rd92], %r499;
	add.s32 	%r501, %r774, 15;
	ld.u32 	%r502, [%rd62+60];
	mul.wide.s32 	%rd93, %r502, 4;
	add.s64 	%rd94, %rd60, %rd93;
	st.u32 	[%rd94], %r501;
	add.s32 	%r774, %r774, 16;
	setp.eq.s32 	%p86, %r774, %r769;
	@%p86 bra 	$L__BB0_88;
	bra.uni 	$L__BB0_87;
$L__BB0_88:
	setp.eq.s32 	%p87, %r116, 0;
	@%p87 bra 	$L__BB0_97;
	and.b32  	%r119, %r230, 7;
	setp.lt.u32 	%p88, %r116, 8;
	@%p88 bra 	$L__BB0_91;
	mul.wide.u32 	%rd95, %r769, 4;
	add.s64 	%rd96, %rd26, %rd95;
	ld.u32 	%r503, [%rd96];
	mul.wide.s32 	%rd97, %r503, 4;
	add.s64 	%rd98, %rd60, %rd97;
	st.u32 	[%rd98], %r769;
	add.s32 	%r504, %r769, 1;
	ld.u32 	%r505, [%rd96+4];
	mul.wide.s32 	%rd99, %r505, 4;
	add.s64 	%rd100, %rd60, %rd99;
	st.u32 	[%rd100], %r504;
	add.s32 	%r506, %r769, 2;
	ld.u32 	%r507, [%rd96+8];
	mul.wide.s32 	%rd101, %r507, 4;
	add.s64 	%rd102, %rd60, %rd101;
	st.u32 	[%rd102], %r506;
	add.s32 	%r508, %r769, 3;
	ld.u32 	%r509, [%rd96+12];
	mul.wide.s32 	%rd103, %r509, 4;
	add.s64 	%rd104, %rd60, %rd103;
	st.u32 	[%rd104], %r508;
	add.s32 	%r510, %r769, 4;
	ld.u32 	%r511, [%rd96+16];
	mul.wide.s32 	%rd105, %r511, 4;
	add.s64 	%rd106, %rd60, %rd105;
	st.u32 	[%rd106], %r510;
	add.s32 	%r512, %r769, 5;
	ld.u32 	%r513, [%rd96+20];
	mul.wide.s32 	%rd107, %r513, 4;
	add.s64 	%rd108, %rd60, %rd107;
	st.u32 	[%rd108], %r512;
	add.s32 	%r514, %r769, 6;
	ld.u32 	%r515, [%rd96+24];
	mul.wide.s32 	%rd109, %r515, 4;
	add.s64 	%rd110, %rd60, %rd109;
	st.u32 	[%rd110], %r514;
	add.s32 	%r516, %r769, 7;
	ld.u32 	%r517, [%rd96+28];
	mul.wide.s32 	%rd111, %r517, 4;
	add.s64 	%rd112, %rd60, %rd111;
	st.u32 	[%rd112], %r516;
	add.s32 	%r769, %r769, 8;
$L__BB0_91:
	setp.eq.s32 	%p89, %r119, 0;
	@%p89 bra 	$L__BB0_97;
	and.b32  	%r122, %r230, 3;
	setp.lt.u32 	%p90, %r119, 4;
	@%p90 bra 	$L__BB0_94;
	mul.wide.u32 	%rd113, %r769, 4;
	add.s64 	%rd114, %rd26, %rd113;
	ld.u32 	%r518, [%rd114];
	mul.wide.s32 	%rd115, %r518, 4;
	add.s64 	%rd116, %rd60, %rd115;
	st.u32 	[%rd116], %r769;
	add.s32 	%r519, %r769, 1;
	ld.u32 	%r520, [%rd114+4];
	mul.wide.s32 	%rd117, %r520, 4;
	add.s64 	%rd118, %rd60, %rd117;
	st.u32 	[%rd118], %r519;
	add.s32 	%r521, %r769, 2;
	ld.u32 	%r522, [%rd114+8];
	mul.wide.s32 	%rd119, %r522, 4;
	add.s64 	%rd120, %rd60, %rd119;
	st.u32 	[%rd120], %r521;
	add.s32 	%r523, %r769, 3;
	ld.u32 	%r524, [%rd114+12];
	mul.wide.s32 	%rd121, %r524, 4;
	add.s64 	%rd122, %rd60, %rd121;
	st.u32 	[%rd122], %r523;
	add.s32 	%r769, %r769, 4;
$L__BB0_94:
	setp.eq.s32 	%p91, %r122, 0;
	@%p91 bra 	$L__BB0_97;
	mov.b32 	%r773, 0;
$L__BB0_96:
	.pragma "nounroll";
	mul.wide.u32 	%rd123, %r769, 4;
	add.s64 	%rd124, %rd26, %rd123;
	ld.u32 	%r526, [%rd124];
	mul.wide.s32 	%rd125, %r526, 4;
	add.s64 	%rd126, %rd60, %rd125;
	st.u32 	[%rd126], %r769;
	add.s32 	%r769, %r769, 1;
	add.s32 	%r773, %r773, 1;
	setp.ne.s32 	%p92, %r773, %r122;
	@%p92 bra 	$L__BB0_96;
$L__BB0_97:
	setp.lt.u32 	%p93, %r115, 15;
	mov.b32 	%r775, 0;
	@%p93 bra 	$L__BB0_100;
	and.b32  	%r775, %r230, 2147483632;
	mov.b32 	%r780, 0;
$L__BB0_99:
	.pragma "nounroll";
	mul.wide.u32 	%rd127, %r780, 4;
	add.s64 	%rd128, %rd25, %rd127;
	ld.u32 	%r529, [%rd128];
	shl.b32 	%r530, %r529, 2;
	add.s32 	%r531, %r17, %r530;
	ld.shared.f32 	%f247, [%r531];
	add.s64 	%rd129, %rd59, %rd127;
	st.f32 	[%rd129], %f247;
	ld.u32 	%r532, [%rd128+4];
	shl.b32 	%r533, %r532, 2;
	add.s32 	%r534, %r17, %r533;
	ld.shared.f32 	%f248, [%r534];
	st.f32 	[%rd129+4], %f248;
	ld.u32 	%r535, [%rd128+8];
	shl.b32 	%r536, %r535, 2;
	add.s32 	%r537, %r17, %r536;
	ld.shared.f32 	%f249, [%r537];
	st.f32 	[%rd129+8], %f249;
	ld.u32 	%r538, [%rd128+12];
	shl.b32 	%r539, %r538, 2;
	add.s32 	%r540, %r17, %r539;
	ld.shared.f32 	%f250, [%r540];
	st.f32 	[%rd129+12], %f250;
	ld.u32 	%r541, [%rd128+16];
	shl.b32 	%r542, %r541, 2;
	add.s32 	%r543, %r17, %r542;
	ld.shared.f32 	%f251, [%r543];
	st.f32 	[%rd129+16], %f251;
	ld.u32 	%r544, [%rd128+20];
	shl.b32 	%r545, %r544, 2;
	add.s32 	%r546, %r17, %r545;
	ld.shared.f32 	%f252, [%r546];
	st.f32 	[%rd129+20], %f252;
	ld.u32 	%r547, [%rd128+24];
	shl.b32 	%r548, %r547, 2;
	add.s32 	%r549, %r17, %r548;
	ld.shared.f32 	%f253, [%r549];
	st.f32 	[%rd129+24], %f253;
	ld.u32 	%r550, [%rd128+28];
	shl.b32 	%r551, %r550, 2;
	add.s32 	%r552, %r17, %r551;
	ld.shared.f32 	%f254, [%r552];
	st.f32 	[%rd129+28], %f254;
	ld.u32 	%r553, [%rd128+32];
	shl.b32 	%r554, %r553, 2;
	add.s32 	%r555, %r17, %r554;
	ld.shared.f32 	%f255, [%r555];
	st.f32 	[%rd129+32], %f255;
	ld.u32 	%r556, [%rd128+36];
	shl.b32 	%r557, %r556, 2;
	add.s32 	%r558, %r17, %r557;
	ld.shared.f32 	%f256, [%r558];
	st.f32 	[%rd129+36], %f256;
	ld.u32 	%r559, [%rd128+40];
	shl.b32 	%r560, %r559, 2;
	add.s32 	%r561, %r17, %r560;
	ld.shared.f32 	%f257, [%r561];
	st.f32 	[%rd129+40], %f257;
	ld.u32 	%r562, [%rd128+44];
	shl.b32 	%r563, %r562, 2;
	add.s32 	%r564, %r17, %r563;
	ld.shared.f32 	%f258, [%r564];
	st.f32 	[%rd129+44], %f258;
	ld.u32 	%r565, [%rd128+48];
	shl.b32 	%r566, %r565, 2;
	add.s32 	%r567, %r17, %r566;
	ld.shared.f32 	%f259, [%r567];
	st.f32 	[%rd129+48], %f259;
	ld.u32 	%r568, [%rd128+52];
	shl.b32 	%r569, %r568, 2;
	add.s32 	%r570, %r17, %r569;
	ld.shared.f32 	%f260, [%r570];
	st.f32 	[%rd129+52], %f260;
	ld.u32 	%r571, [%rd128+56];
	shl.b32 	%r572, %r571, 2;
	add.s32 	%r573, %r17, %r572;
	ld.shared.f32 	%f261, [%r573];
	st.f32 	[%rd129+56], %f261;
	ld.u32 	%r574, [%rd128+60];
	shl.b32 	%r575, %r574, 2;
	add.s32 	%r576, %r17, %r575;
	ld.shared.f32 	%f262, [%r576];
	st.f32 	[%rd129+60], %f262;
	add.s32 	%r780, %r780, 16;
	setp.eq.s32 	%p94, %r780, %r775;
	@%p94 bra 	$L__BB0_100;
	bra.uni 	$L__BB0_99;
$L__BB0_100:
	setp.eq.s32 	%p95, %r116, 0;
	@%p95 bra 	$L__BB0_109;
	and.b32  	%r133, %r230, 7;
	setp.lt.u32 	%p96, %r116, 8;
	@%p96 bra 	$L__BB0_103;
	mul.wide.u32 	%rd130, %r775, 4;
	add.s64 	%rd131, %rd25, %rd130;
	ld.u32 	%r577, [%rd131];
	shl.b32 	%r578, %r577, 2;
	add.s32 	%r579, %r17, %r578;
	ld.shared.f32 	%f263, [%r579];
	add.s64 	%rd132, %rd59, %rd130;
	st.f32 	[%rd132], %f263;
	ld.u32 	%r580, [%rd131+4];
	shl.b32 	%r581, %r580, 2;
	add.s32 	%r582, %r17, %r581;
	ld.shared.f32 	%f264, [%r582];
	st.f32 	[%rd132+4], %f264;
	ld.u32 	%r583, [%rd131+8];
	shl.b32 	%r584, %r583, 2;
	add.s32 	%r585, %r17, %r584;
	ld.shared.f32 	%f265, [%r585];
	st.f32 	[%rd132+8], %f265;
	ld.u32 	%r586, [%rd131+12];
	shl.b32 	%r587, %r586, 2;
	add.s32 	%r588, %r17, %r587;
	ld.shared.f32 	%f266, [%r588];
	st.f32 	[%rd132+12], %f266;
	ld.u32 	%r589, [%rd131+16];
	shl.b32 	%r590, %r589, 2;
	add.s32 	%r591, %r17, %r590;
	ld.shared.f32 	%f267, [%r591];
	st.f32 	[%rd132+16], %f267;
	ld.u32 	%r592, [%rd131+20];
	shl.b32 	%r593, %r592, 2;
	add.s32 	%r594, %r17, %r593;
	ld.shared.f32 	%f268, [%r594];
	st.f32 	[%rd132+20], %f268;
	ld.u32 	%r595, [%rd131+24];
	shl.b32 	%r596, %r595, 2;
	add.s32 	%r597, %r17, %r596;
	ld.shared.f32 	%f269, [%r597];
	st.f32 	[%rd132+24], %f269;
	ld.u32 	%r598, [%rd131+28];
	shl.b32 	%r599, %r598, 2;
	add.s32 	%r600, %r17, %r599;
	ld.shared.f32 	%f270, [%r600];
	st.f32 	[%rd132+28], %f270;
	add.s32 	%r775, %r775, 8;
$L__BB0_103:
	setp.eq.s32 	%p97, %r133, 0;
	@%p97 bra 	$L__BB0_109;
	and.b32  	%r136, %r230, 3;
	setp.lt.u32 	%p98, %r133, 4;
	@%p98 bra 	$L__BB0_106;
	mul.wide.u32 	%rd133, %r775, 4;
	add.s64 	%rd134, %rd25, %rd133;
	ld.u32 	%r601, [%rd134];
	shl.b32 	%r602, %r601, 2;
	add.s32 	%r603, %r17, %r602;
	ld.shared.f32 	%f271, [%r603];
	add.s64 	%rd135, %rd59, %rd133;
	st.f32 	[%rd135], %f271;
	ld.u32 	%r604, [%rd134+4];
	shl.b32 	%r605, %r604, 2;
	add.s32 	%r606, %r17, %r605;
	ld.shared.f32 	%f272, [%r606];
	st.f32 	[%rd135+4], %f272;
	ld.u32 	%r607, [%rd134+8];
	shl.b32 	%r608, %r607, 2;
	add.s32 	%r609, %r17, %r608;
	ld.shared.f32 	%f273, [%r609];
	st.f32 	[%rd135+8], %f273;
	ld.u32 	%r610, [%rd134+12];
	shl.b32 	%r611, %r610, 2;
	add.s32 	%r612, %r17, %r611;
	ld.shared.f32 	%f274, [%r612];
	st.f32 	[%rd135+12], %f274;
	add.s32 	%r775, %r775, 4;
$L__BB0_106:
	setp.eq.s32 	%p99, %r136, 0;
	@%p99 bra 	$L__BB0_109;
	mov.b32 	%r779, 0;
$L__BB0_108:
	.pragma "nounroll";
	mul.wide.u32 	%rd136, %r775, 4;
	add.s64 	%rd137, %rd25, %rd136;
	ld.u32 	%r614, [%rd137];
	shl.b32 	%r615, %r614, 2;
	add.s32 	%r616, %r17, %r615;
	ld.shared.f32 	%f275, [%r616];
	add.s64 	%rd138, %rd59, %rd136;
	st.f32 	[%rd138], %f275;
	add.s32 	%r775, %r775, 1;
	add.s32 	%r779, %r779, 1;
	setp.ne.s32 	%p100, %r779, %r136;
	@%p100 bra 	$L__BB0_108;
$L__BB0_109:
	mov.b32 	%r788, 0;
	mov.u32 	%r782, %r788;
$L__BB0_110:
	mov.u32 	%r146, %r782;
	add.s32 	%r782, %r146, 1;
	mul.wide.u32 	%rd139, %r146, 4;
	add.s64 	%rd8, %rd59, %rd139;
	ld.f32 	%f583, [%rd8];
	setp.eq.s32 	%p101, %r788, 0;
	@%p101 bra 	$L__BB0_170;
	setp.lt.s32 	%p102, %r146, %r788;
	@%p102 bra 	$L__BB0_125;
	add.s32 	%r785, %r788, -1;
	mul.lo.s32 	%r149, %r146, %r230;
	sub.s32 	%r150, %r782, %r788;
	sub.s32 	%r618, %r146, %r788;
	and.b32  	%r151, %r150, 15;
	setp.lt.u32 	%p103, %r618, 15;
	@%p103 bra 	$L__BB0_115;
	and.b32  	%r152, %r150, -16;
	mov.b32 	%r784, 0;
$L__BB0_114:
	.pragma "nounroll";
	add.s32 	%r620, %r785, %r149;
	shl.b32 	%r621, %r620, 2;
	mov.u32 	%r622, shared_mem;
	add.s32 	%r623, %r622, %r621;
	ld.shared.f32 	%f277, [%r623];
	mul.wide.s32 	%rd140, %r785, 4;
	add.s64 	%rd141, %rd59, %rd140;
	ld.f32 	%f278, [%rd141];
	mul.f32 	%f279, %f277, %f278;
	sub.f32 	%f280, %f583, %f279;
	ld.shared.f32 	%f281, [%r623+4];
	ld.f32 	%f282, [%rd141+4];
	mul.f32 	%f283, %f281, %f282;
	sub.f32 	%f284, %f280, %f283;
	ld.shared.f32 	%f285, [%r623+8];
	ld.f32 	%f286, [%rd141+8];
	mul.f32 	%f287, %f285, %f286;
	sub.f32 	%f288, %f284, %f287;
	ld.shared.f32 	%f289, [%r623+12];
	ld.f32 	%f290, [%rd141+12];
	mul.f32 	%f291, %f289, %f290;
	sub.f32 	%f292, %f288, %f291;
	ld.shared.f32 	%f293, [%r623+16];
	ld.f32 	%f294, [%rd141+16];
	mul.f32 	%f295, %f293, %f294;
	sub.f32 	%f296, %f292, %f295;
	ld.shared.f32 	%f297, [%r623+20];
	ld.f32 	%f298, [%rd141+20];
	mul.f32 	%f299, %f297, %f298;
	sub.f32 	%f300, %f296, %f299;
	ld.shared.f32 	%f301, [%r623+24];
	ld.f32 	%f302, [%rd141+24];
	mul.f32 	%f303, %f301, %f302;
	sub.f32 	%f304, %f300, %f303;
	ld.shared.f32 	%f305, [%r623+28];
	ld.f32 	%f306, [%rd141+28];
	mul.f32 	%f307, %f305, %f306;
	sub.f32 	%f308, %f304, %f307;
	ld.shared.f32 	%f309, [%r623+32];
	ld.f32 	%f310, [%rd141+32];
	mul.f32 	%f311, %f309, %f310;
	sub.f32 	%f312, %f308, %f311;
	ld.shared.f32 	%f313, [%r623+36];
	ld.f32 	%f314, [%rd141+36];
	mul.f32 	%f315, %f313, %f314;
	sub.f32 	%f316, %f312, %f315;
	ld.shared.f32 	%f317, [%r623+40];
	ld.f32 	%f318, [%rd141+40];
	mul.f32 	%f319, %f317, %f318;
	sub.f32 	%f320, %f316, %f319;
	ld.shared.f32 	%f321, [%r623+44];
	ld.f32 	%f322, [%rd141+44];
	mul.f32 	%f323, %f321, %f322;
	sub.f32 	%f324, %f320, %f323;
	ld.shared.f32 	%f325, [%r623+48];
	ld.f32 	%f326, [%rd141+48];
	mul.f32 	%f327, %f325, %f326;
	sub.f32 	%f328, %f324, %f327;
	ld.shared.f32 	%f329, [%r623+52];
	ld.f32 	%f330, [%rd141+52];
	mul.f32 	%f331, %f329, %f330;
	sub.f32 	%f332, %f328, %f331;
	ld.shared.f32 	%f333, [%r623+56];
	ld.f32 	%f334, [%rd141+56];
	mul.f32 	%f335, %f333, %f334;
	sub.f32 	%f336, %f332, %f335;
	ld.shared.f32 	%f337, [%r623+60];
	ld.f32 	%f338, [%rd141+60];
	mul.f32 	%f339, %f337, %f338;
	sub.f32 	%f583, %f336, %f339;
	add.s32 	%r785, %r785, 16;
	add.s32 	%r784, %r784, 16;
	setp.eq.s32 	%p104, %r784, %r152;
	@%p104 bra 	$L__BB0_115;
	bra.uni 	$L__BB0_114;
$L__BB0_115:
	setp.eq.s32 	%p105, %r151, 0;
	@%p105 bra 	$L__BB0_125;
	and.b32  	%r159, %r150, 7;
	setp.lt.u32 	%p106, %r151, 8;
	@%p106 bra 	$L__BB0_118;
	add.s32 	%r624, %r785, %r149;
	shl.b32 	%r625, %r624, 2;
	mov.u32 	%r626, shared_mem;
	add.s32 	%r627, %r626, %r625;
	ld.shared.f32 	%f341, [%r627];
	mul.wide.s32 	%rd142, %r785, 4;
	add.s64 	%rd143, %rd59, %rd142;
	ld.f32 	%f342, [%rd143];
	mul.f32 	%f343, %f341, %f342;
	sub.f32 	%f344, %f583, %f343;
	ld.shared.f32 	%f345, [%r627+4];
	ld.f32 	%f346, [%rd143+4];
	mul.f32 	%f347, %f345, %f346;
	sub.f32 	%f348, %f344, %f347;
	ld.shared.f32 	%f349, [%r627+8];
	ld.f32 	%f350, [%rd143+8];
	mul.f32 	%f351, %f349, %f350;
	sub.f32 	%f352, %f348, %f351;
	ld.shared.f32 	%f353, [%r627+12];
	ld.f32 	%f354, [%rd143+12];
	mul.f32 	%f355, %f353, %f354;
	sub.f32 	%f356, %f352, %f355;
	ld.shared.f32 	%f357, [%r627+16];
	ld.f32 	%f358, [%rd143+16];
	mul.f32 	%f359, %f357, %f358;
	sub.f32 	%f360, %f356, %f359;
	ld.shared.f32 	%f361, [%r627+20];
	ld.f32 	%f362, [%rd143+20];
	mul.f32 	%f363, %f361, %f362;
	sub.f32 	%f364, %f360, %f363;
	ld.shared.f32 	%f365, [%r627+24];
	ld.f32 	%f366, [%rd143+24];
	mul.f32 	%f367, %f365, %f366;
	sub.f32 	%f368, %f364, %f367;
	ld.shared.f32 	%f369, [%r627+28];
	ld.f32 	%f370, [%rd143+28];
	mul.f32 	%f371, %f369, %f370;
	sub.f32 	%f583, %f368, %f371;
	add.s32 	%r785, %r785, 8;
$L__BB0_118:
	setp.eq.s32 	%p107, %r159, 0;
	@%p107 bra 	$L__BB0_125;
	and.b32  	%r162, %r150, 3;
	setp.lt.u32 	%p108, %r159, 4;
	@%p108 bra 	$L__BB0_121;
	add.s32 	%r628, %r785, %r149;
	shl.b32 	%r629, %r628, 2;
	mov.u32 	%r630, shared_mem;
	add.s32 	%r631, %r630, %r629;
	ld.shared.f32 	%f373, [%r631];
	mul.wide.s32 	%rd144, %r785, 4;
	add.s64 	%rd145, %rd59, %rd144;
	ld.f32 	%f374, [%rd145];
	mul.f32 	%f375, %f373, %f374;
	sub.f32 	%f376, %f583, %f375;
	ld.shared.f32 	%f377, [%r631+4];
	ld.f32 	%f378, [%rd145+4];
	mul.f32 	%f379, %f377, %f378;
	sub.f32 	%f380, %f376, %f379;
	ld.shared.f32 	%f381, [%r631+8];
	ld.f32 	%f382, [%rd145+8];
	mul.f32 	%f383, %f381, %f382;
	sub.f32 	%f384, %f380, %f383;
	ld.shared.f32 	%f385, [%r631+12];
	ld.f32 	%f386, [%rd145+12];
	mul.f32 	%f387, %f385, %f386;
	sub.f32 	%f583, %f384, %f387;
	add.s32 	%r785, %r785, 4;
$L__BB0_121:
	setp.eq.s32 	%p109, %r162, 0;
	@%p109 bra 	$L__BB0_125;
	add.s32 	%r632, %r785, %r149;
	shl.b32 	%r633, %r632, 2;
	mov.u32 	%r634, shared_mem;
	add.s32 	%r165, %r634, %r633;
	ld.shared.f32 	%f388, [%r165];
	mul.wide.s32 	%rd146, %r785, 4;
	add.s64 	%rd9, %rd59, %rd146;
	ld.f32 	%f389, [%rd9];
	mul.f32 	%f390, %f388, %f389;
	sub.f32 	%f583, %f583, %f390;
	setp.eq.s32 	%p110, %r162, 1;
	@%p110 bra 	$L__BB0_125;
	ld.shared.f32 	%f391, [%r165+4];
	ld.f32 	%f392, [%rd9+4];
	mul.f32 	%f393, %f391, %f392;
	sub.f32 	%f583, %f583, %f393;
	setp.eq.s32 	%p111, %r162, 2;
	@%p111 bra 	$L__BB0_125;
	ld.shared.f32 	%f394, [%r165+8];
	ld.f32 	%f395, [%rd9+8];
	mul.f32 	%f396, %f394, %f395;
	sub.f32 	%f583, %f583, %f396;
$L__BB0_125:
	st.f32 	[%rd8], %f583;
	setp.ne.s32 	%p113, %r782, %r230;
	@%p113 bra 	$L__BB0_110;
$L__BB0_126:
	add.s32 	%r167, %r230, -1;
	mul.wide.s32 	%rd147, %r230, 4;
	add.s64 	%rd148, %rd59, %rd147;
	ld.f32 	%f397, [%rd148+-4];
	ld.shared.f32 	%f398, [%r17+-4];
	div.rn.f32 	%f399, %f397, %f398;
	st.f32 	[%rd148+-4], %f399;
	setp.lt.s32 	%p114, %r230, 2;
	@%p114 bra 	$L__BB0_144;
	shl.b32 	%r168, %r230, 2;
	add.s64 	%rd10, %rd59, 32;
	mov.b32 	%r789, 0;
	mov.b16 	%rs29, 0;
	mov.u16 	%rs30, %rs29;
	mov.u32 	%r790, %r230;
$L__BB0_128:
	mov.u32 	%r793, %r790;
	mov.u32 	%r173, %r789;
	add.s32 	%r175, %r793, -2;
	add.s16 	%rs29, %rs29, 1;
	add.s16 	%rs30, %rs30, 1;
	add.s32 	%r789, %r173, 1;
	mul.wide.u32 	%rd149, %r175, 4;
	add.s64 	%rd12, %rd59, %rd149;
	ld.f32 	%f591, [%rd12];
	add.s32 	%r790, %r793, -1;
	setp.ge.s32 	%p115, %r790, %r230;
	@%p115 bra 	$L__BB0_143;
	mul.lo.s32 	%r178, %r175, %r230;
	setp.lt.u32 	%p116, %r173, 15;
	mov.u32 	%r795, %r790;
	@%p116 bra 	$L__BB0_133;
	and.b32  	%r636, %r789, -16;
	neg.s32 	%r792, %r636;
	shl.b32 	%r637, %r793, 2;
	mad.lo.s32 	%r638, %r168, %r175, %r637;
	mov.u32 	%r639, shared_mem;
	add.s32 	%r640, %r639, %r638;
	add.s32 	%r791, %r640, 28;
	mul.wide.u32 	%rd150, %r790, 4;
	add.s64 	%rd227, %rd10, %rd150;
$L__BB0_131:
	.pragma "nounroll";
	ld.shared.f32 	%f401, [%r791+-32];
	ld.f32 	%f402, [%rd227+-32];
	mul.f32 	%f403, %f401, %f402;
	sub.f32 	%f404, %f591, %f403;
	ld.shared.f32 	%f405, [%r791+-28];
	ld.f32 	%f406, [%rd227+-28];
	mul.f32 	%f407, %f405, %f406;
	sub.f32 	%f408, %f404, %f407;
	ld.shared.f32 	%f409, [%r791+-24];
	ld.f32 	%f410, [%rd227+-24];
	mul.f32 	%f411, %f409, %f410;
	sub.f32 	%f412, %f408, %f411;
	ld.shared.f32 	%f413, [%r791+-20];
	ld.f32 	%f414, [%rd227+-20];
	mul.f32 	%f415, %f413, %f414;
	sub.f32 	%f416, %f412, %f415;
	ld.shared.f32 	%f417, [%r791+-16];
	ld.f32 	%f418, [%rd227+-16];
	mul.f32 	%f419, %f417, %f418;
	sub.f32 	%f420, %f416, %f419;
	ld.shared.f32 	%f421, [%r791+-12];
	ld.f32 	%f422, [%rd227+-12];
	mul.f32 	%f423, %f421, %f422;
	sub.f32 	%f424, %f420, %f423;
	ld.shared.f32 	%f425, [%r791+-8];
	ld.f32 	%f426, [%rd227+-8];
	mul.f32 	%f427, %f425, %f426;
	sub.f32 	%f428, %f424, %f427;
	ld.shared.f32 	%f429, [%r791+-4];
	ld.f32 	%f430, [%rd227+-4];
	mul.f32 	%f431, %f429, %f430;
	sub.f32 	%f432, %f428, %f431;
	ld.shared.f32 	%f433, [%r791];
	ld.f32 	%f434, [%rd227];
	mul.f32 	%f435, %f433, %f434;
	sub.f32 	%f436, %f432, %f435;
	ld.shared.f32 	%f437, [%r791+4];
	ld.f32 	%f438, [%rd227+4];
	mul.f32 	%f439, %f437, %f438;
	sub.f32 	%f440, %f436, %f439;
	ld.shared.f32 	%f441, [%r791+8];
	ld.f32 	%f442, [%rd227+8];
	mul.f32 	%f443, %f441, %f442;
	sub.f32 	%f444, %f440, %f443;
	ld.shared.f32 	%f445, [%r791+12];
	ld.f32 	%f446, [%rd227+12];
	mul.f32 	%f447, %f445, %f446;
	sub.f32 	%f448, %f444, %f447;
	ld.shared.f32 	%f449, [%r791+16];
	ld.f32 	%f450, [%rd227+16];
	mul.f32 	%f451, %f449, %f450;
	sub.f32 	%f452, %f448, %f451;
	ld.shared.f32 	%f453, [%r791+20];
	ld.f32 	%f454, [%rd227+20];
	mul.f32 	%f455, %f453, %f454;
	sub.f32 	%f456, %f452, %f455;
	ld.shared.f32 	%f457, [%r791+24];
	ld.f32 	%f458, [%rd227+24];
	mul.f32 	%f459, %f457, %f458;
	sub.f32 	%f460, %f456, %f459;
	ld.shared.f32 	%f461, [%r791+28];
	ld.f32 	%f462, [%rd227+28];
	mul.f32 	%f463, %f461, %f462;
	sub.f32 	%f591, %f460, %f463;
	add.s32 	%r793, %r793, 16;
	add.s32 	%r792, %r792, 16;
	add.s32 	%r791, %r791, 64;
	add.s64 	%rd227, %rd227, 64;
	setp.ne.s32 	%p117, %r792, 0;
	@%p117 bra 	$L__BB0_131;
	add.s32 	%r795, %r793, -1;
$L__BB0_133:
	and.b32  	%r641, %r789, 15;
	setp.eq.s32 	%p118, %r641, 0;
	@%p118 bra 	$L__BB0_143;
	cvt.u32.u16 	%r642, %rs30;
	and.b32  	%r189, %r642, 15;
	add.s32 	%r643, %r189, -1;
	setp.lt.u32 	%p119, %r643, 7;
	@%p119 bra 	$L__BB0_136;
	add.s32 	%r644, %r795, %r178;
	shl.b32 	%r645, %r644, 2;
	mov.u32 	%r646, shared_mem;
	add.s32 	%r647, %r646, %r645;
	ld.shared.f32 	%f465, [%r647];
	mul.wide.u32 	%rd151, %r795, 4;
	add.s64 	%rd152, %rd59, %rd151;
	ld.f32 	%f466, [%rd152];
	mul.f32 	%f467, %f465, %f466;
	sub.f32 	%f468, %f591, %f467;
	ld.shared.f32 	%f469, [%r647+4];
	ld.f32 	%f470, [%rd152+4];
	mul.f32 	%f471, %f469, %f470;
	sub.f32 	%f472, %f468, %f471;
	ld.shared.f32 	%f473, [%r647+8];
	ld.f32 	%f474, [%rd152+8];
	mul.f32 	%f475, %f473, %f474;
	sub.f32 	%f476, %f472, %f475;
	ld.shared.f32 	%f477, [%r647+12];
	ld.f32 	%f478, [%rd152+12];
	mul.f32 	%f479, %f477, %f478;
	sub.f32 	%f480, %f476, %f479;
	ld.shared.f32 	%f481, [%r647+16];
	ld.f32 	%f482, [%rd152+16];
	mul.f32 	%f483, %f481, %f482;
	sub.f32 	%f484, %f480, %f483;
	ld.shared.f32 	%f485, [%r647+20];
	ld.f32 	%f486, [%rd152+20];
	mul.f32 	%f487, %f485, %f486;
	sub.f32 	%f488, %f484, %f487;
	ld.shared.f32 	%f489, [%r647+24];
	ld.f32 	%f490, [%rd152+24];
	mul.f32 	%f491, %f489, %f490;
	sub.f32 	%f492, %f488, %f491;
	ld.shared.f32 	%f493, [%r647+28];
	ld.f32 	%f494, [%rd152+28];
	mul.f32 	%f495, %f493, %f494;
	sub.f32 	%f591, %f492, %f495;
	add.s32 	%r795, %r795, 8;
$L__BB0_136:
	and.b32  	%r648, %r189, 7;
	setp.eq.s32 	%p120, %r648, 0;
	@%p120 bra 	$L__BB0_143;
	cvt.u32.u16 	%r649, %rs29;
	and.b32  	%r650, %r649, 7;
	and.b32  	%r192, %r649, 3;
	add.s32 	%r651, %r650, -1;
	setp.lt.u32 	%p121, %r651, 3;
	@%p121 bra 	$L__BB0_139;
	add.s32 	%r652, %r795, %r178;
	shl.b32 	%r653, %r652, 2;
	mov.u32 	%r654, shared_mem;
	add.s32 	%r655, %r654, %r653;
	ld.shared.f32 	%f497, [%r655];
	mul.wide.u32 	%rd153, %r795, 4;
	add.s64 	%rd154, %rd59, %rd153;
	ld.f32 	%f498, [%rd154];
	mul.f32 	%f499, %f497, %f498;
	sub.f32 	%f500, %f591, %f499;
	ld.shared.f32 	%f501, [%r655+4];
	ld.f32 	%f502, [%rd154+4];
	mul.f32 	%f503, %f501, %f502;
	sub.f32 	%f504, %f500, %f503;
	ld.shared.f32 	%f505, [%r655+8];
	ld.f32 	%f506, [%rd154+8];
	mul.f32 	%f507, %f505, %f506;
	sub.f32 	%f508, %f504, %f507;
	ld.shared.f32 	%f509, [%r655+12];
	ld.f32 	%f510, [%rd154+12];
	mul.f32 	%f511, %f509, %f510;
	sub.f32 	%f591, %f508, %f511;
	add.s32 	%r795, %r795, 4;
$L__BB0_139:
	setp.eq.s32 	%p122, %r192, 0;
	@%p122 bra 	$L__BB0_143;
	add.s32 	%r656, %r795, %r178;
	shl.b32 	%r657, %r656, 2;
	mov.u32 	%r658, shared_mem;
	add.s32 	%r195, %r658, %r657;
	ld.shared.f32 	%f512, [%r195];
	mul.wide.u32 	%rd155, %r795, 4;
	add.s64 	%rd16, %rd59, %rd155;
	ld.f32 	%f513, [%rd16];
	mul.f32 	%f514, %f512, %f513;
	sub.f32 	%f591, %f591, %f514;
	setp.eq.s32 	%p123, %r192, 1;
	@%p123 bra 	$L__BB0_143;
	ld.shared.f32 	%f515, [%r195+4];
	ld.f32 	%f516, [%rd16+4];
	mul.f32 	%f517, %f515, %f516;
	sub.f32 	%f591, %f591, %f517;
	setp.eq.s32 	%p124, %r192, 2;
	@%p124 bra 	$L__BB0_143;
	ld.shared.f32 	%f518, [%r195+8];
	ld.f32 	%f519, [%rd16+8];
	mul.f32 	%f520, %f518, %f519;
	sub.f32 	%f591, %f591, %f520;
$L__BB0_143:
	mad.lo.s32 	%r659, %r175, %r230, %r175;
	shl.b32 	%r660, %r659, 2;
	mov.u32 	%r661, shared_mem;
	add.s32 	%r662, %r661, %r660;
	ld.shared.f32 	%f521, [%r662];
	div.rn.f32 	%f522, %f591, %f521;
	st.f32 	[%rd12], %f522;
	setp.eq.s32 	%p125, %r175, 0;
	@%p125 bra 	$L__BB0_144;
	bra.uni 	$L__BB0_128;
$L__BB0_144:
	setp.lt.s32 	%p126, %r230, 1;
	@%p126 bra 	$L__BB0_168;
	and.b32  	%r169, %r230, 15;
	setp.lt.u32 	%p127, %r167, 15;
	mov.b32 	%r799, 0;
	@%p127 bra 	$L__BB0_148;
	and.b32  	%r799, %r230, 2147483632;
	neg.s32 	%r798, %r799;
	add.s64 	%rd228, %rd60, 32;
	shl.b32 	%r664, %r2, 2;
	mov.u32 	%r665, shared_mem;
	add.s32 	%r666, %r664, %r665;
	add.s32 	%r797, %r666, 32;
$L__BB0_147:
	.pragma "nounroll";
	ld.u32 	%r667, [%rd228+-32];
	mul.wide.s32 	%rd156, %r667, 4;
	add.s64 	%rd157, %rd59, %rd156;
	ld.f32 	%f523, [%rd157];
	st.shared.f32 	[%r797+-32], %f523;
	ld.u32 	%r668, [%rd228+-28];
	mul.wide.s32 	%rd158, %r668, 4;
	add.s64 	%rd159, %rd59, %rd158;
	ld.f32 	%f524, [%rd159];
	st.shared.f32 	[%r797+-28], %f524;
	ld.u32 	%r669, [%rd228+-24];
	mul.wide.s32 	%rd160, %r669, 4;
	add.s64 	%rd161, %rd59, %rd160;
	ld.f32 	%f525, [%rd161];
	st.shared.f32 	[%r797+-24], %f525;
	ld.u32 	%r670, [%rd228+-20];
	mul.wide.s32 	%rd162, %r670, 4;
	add.s64 	%rd163, %rd59, %rd162;
	ld.f32 	%f526, [%rd163];
	st.shared.f32 	[%r797+-20], %f526;
	ld.u32 	%r671, [%rd228+-16];
	mul.wide.s32 	%rd164, %r671, 4;
	add.s64 	%rd165, %rd59, %rd164;
	ld.f32 	%f527, [%rd165];
	st.shared.f32 	[%r797+-16], %f527;
	ld.u32 	%r672, [%rd228+-12];
	mul.wide.s32 	%rd166, %r672, 4;
	add.s64 	%rd167, %rd59, %rd166;
	ld.f32 	%f528, [%rd167];
	st.shared.f32 	[%r797+-12], %f528;
	ld.u32 	%r673, [%rd228+-8];
	mul.wide.s32 	%rd168, %r673, 4;
	add.s64 	%rd169, %rd59, %rd168;
	ld.f32 	%f529, [%rd169];
	st.shared.f32 	[%r797+-8], %f529;
	ld.u32 	%r674, [%rd228+-4];
	mul.wide.s32 	%rd170, %r674, 4;
	add.s64 	%rd171, %rd59, %rd170;
	ld.f32 	%f530, [%rd171];
	st.shared.f32 	[%r797+-4], %f530;
	ld.u32 	%r675, [%rd228];
	mul.wide.s32 	%rd172, %r675, 4;
	add.s64 	%rd173, %rd59, %rd172;
	ld.f32 	%f531, [%rd173];
	st.shared.f32 	[%r797], %f531;
	ld.u32 	%r676, [%rd228+4];
	mul.wide.s32 	%rd174, %r676, 4;
	add.s64 	%rd175, %rd59, %rd174;
	ld.f32 	%f532, [%rd175];
	st.shared.f32 	[%r797+4], %f532;
	ld.u32 	%r677, [%rd228+8];
	mul.wide.s32 	%rd176, %r677, 4;
	add.s64 	%rd177, %rd59, %rd176;
	ld.f32 	%f533, [%rd177];
	st.shared.f32 	[%r797+8], %f533;
	ld.u32 	%r678, [%rd228+12];
	mul.wide.s32 	%rd178, %r678, 4;
	add.s64 	%rd179, %rd59, %rd178;
	ld.f32 	%f534, [%rd179];
	st.shared.f32 	[%r797+12], %f534;
	ld.u32 	%r679, [%rd228+16];
	mul.wide.s32 	%rd180, %r679, 4;
	add.s64 	%rd181, %rd59, %rd180;
	ld.f32 	%f535, [%rd181];
	st.shared.f32 	[%r797+16], %f535;
	ld.u32 	%r680, [%rd228+20];
	mul.wide.s32 	%rd182, %r680, 4;
	add.s64 	%rd183, %rd59, %rd182;
	ld.f32 	%f536, [%rd183];
	st.shared.f32 	[%r797+20], %f536;
	ld.u32 	%r681, [%rd228+24];
	mul.wide.s32 	%rd184, %r681, 4;
	add.s64 	%rd185, %rd59, %rd184;
	ld.f32 	%f537, [%rd185];
	st.shared.f32 	[%r797+24], %f537;
	ld.u32 	%r682, [%rd228+28];
	mul.wide.s32 	%rd186, %r682, 4;
	add.s64 	%rd187, %rd59, %rd186;
	ld.f32 	%f538, [%rd187];
	st.shared.f32 	[%r797+28], %f538;
	add.s32 	%r798, %r798, 16;
	add.s64 	%rd228, %rd228, 64;
	add.s32 	%r797, %r797, 64;
	setp.ne.s32 	%p128, %r798, 0;
	@%p128 bra 	$L__BB0_147;
$L__BB0_148:
	setp.eq.s32 	%p129, %r169, 0;
	@%p129 bra 	$L__BB0_157;
	and.b32  	%r201, %r230, 7;
	setp.lt.u32 	%p130, %r169, 8;
	@%p130 bra 	$L__BB0_151;
	mul.wide.u32 	%rd188, %r799, 4;
	add.s64 	%rd189, %rd60, %rd188;
	ld.u32 	%r683, [%rd189];
	mul.wide.s32 	%rd190, %r683, 4;
	add.s64 	%rd191, %rd59, %rd190;
	ld.f32 	%f539, [%rd191];
	shl.b32 	%r684, %r799, 2;
	add.s32 	%r685, %r17, %r684;
	st.shared.f32 	[%r685], %f539;
	ld.u32 	%r686, [%rd189+4];
	mul.wide.s32 	%rd192, %r686, 4;
	add.s64 	%rd193, %rd59, %rd192;
	ld.f32 	%f540, [%rd193];
	st.shared.f32 	[%r685+4], %f540;
	ld.u32 	%r687, [%rd189+8];
	mul.wide.s32 	%rd194, %r687, 4;
	add.s64 	%rd195, %rd59, %rd194;
	ld.f32 	%f541, [%rd195];
	st.shared.f32 	[%r685+8], %f541;
	ld.u32 	%r688, [%rd189+12];
	mul.wide.s32 	%rd196, %r688, 4;
	add.s64 	%rd197, %rd59, %rd196;
	ld.f32 	%f542, [%rd197];
	st.shared.f32 	[%r685+12], %f542;
	ld.u32 	%r689, [%rd189+16];
	mul.wide.s32 	%rd198, %r689, 4;
	add.s64 	%rd199, %rd59, %rd198;
	ld.f32 	%f543, [%rd199];
	st.shared.f32 	[%r685+16], %f543;
	ld.u32 	%r690, [%rd189+20];
	mul.wide.s32 	%rd200, %r690, 4;
	add.s64 	%rd201, %rd59, %rd200;
	ld.f32 	%f544, [%rd201];
	st.shared.f32 	[%r685+20], %f544;
	ld.u32 	%r691, [%rd189+24];
	mul.wide.s32 	%rd202, %r691, 4;
	add.s64 	%rd203, %rd59, %rd202;
	ld.f32 	%f545, [%rd203];
	st.shared.f32 	[%r685+24], %f545;
	ld.u32 	%r692, [%rd189+28];
	mul.wide.s32 	%rd204, %r692, 4;
	add.s64 	%rd205, %rd59, %rd204;
	ld.f32 	%f546, [%rd205];
	st.shared.f32 	[%r685+28], %f546;
	add.s32 	%r799, %r799, 8;
$L__BB0_151:
	setp.eq.s32 	%p131, %r201, 0;
	@%p131 bra 	$L__BB0_157;
	and.b32  	%r204, %r230, 3;
	setp.lt.u32 	%p132, %r201, 4;
	@%p132 bra 	$L__BB0_154;
	mul.wide.u32 	%rd206, %r799, 4;
	add.s64 	%rd207, %rd60, %rd206;
	ld.u32 	%r693, [%rd207];
	mul.wide.s32 	%rd208, %r693, 4;
	add.s64 	%rd209, %rd59, %rd208;
	ld.f32 	%f547, [%rd209];
	shl.b32 	%r694, %r799, 2;
	add.s32 	%r695, %r17, %r694;
	st.shared.f32 	[%r695], %f547;
	ld.u32 	%r696, [%rd207+4];
	mul.wide.s32 	%rd210, %r696, 4;
	add.s64 	%rd211, %rd59, %rd210;
	ld.f32 	%f548, [%rd211];
	st.shared.f32 	[%r695+4], %f548;
	ld.u32 	%r697, [%rd207+8];
	mul.wide.s32 	%rd212, %r697, 4;
	add.s64 	%rd213, %rd59, %rd212;
	ld.f32 	%f549, [%rd213];
	st.shared.f32 	[%r695+8], %f549;
	ld.u32 	%r698, [%rd207+12];
	mul.wide.s32 	%rd214, %r698, 4;
	add.s64 	%rd215, %rd59, %rd214;
	ld.f32 	%f550, [%rd215];
	st.shared.f32 	[%r695+12], %f550;
	add.s32 	%r799, %r799, 4;
$L__BB0_154:
	setp.eq.s32 	%p133, %r204, 0;
	@%p133 bra 	$L__BB0_157;
	shl.b32 	%r699, %r2, 2;
	shl.b32 	%r700, %r799, 2;
	add.s32 	%r701, %r699, %r700;
	mov.u32 	%r702, shared_mem;
	add.s32 	%r803, %r702, %r701;
	mul.wide.u32 	%rd216, %r799, 4;
	add.s64 	%rd229, %rd60, %rd216;
	neg.s32 	%r802, %r204;
$L__BB0_156:
	.pragma "nounroll";
	ld.u32 	%r703, [%rd229];
	mul.wide.s32 	%rd217, %r703, 4;
	add.s64 	%rd218, %rd59, %rd217;
	ld.f32 	%f551, [%rd218];
	st.shared.f32 	[%r803], %f551;
	add.s32 	%r803, %r803, 4;
	add.s64 	%rd229, %rd229, 4;
	add.s32 	%r802, %r802, 1;
	setp.ne.s32 	%p134, %r802, 0;
	@%p134 bra 	$L__BB0_156;
$L__BB0_157:
	{ // callseq 6, 0
	.param .b64 param0;
	st.param.b64 	[param0], %rd59;
	call.uni 
	free, 
	(
	param0
	);
	} // callseq 6
	{ // callseq 7, 0
	.param .b64 param0;
	st.param.b64 	[param0], %rd60;
	call.uni 
	free, 
	(
	param0
	);
	} // callseq 7
	mul.lo.s32 	%r213, %r230, %r1;
	and.b32  	%r214, %r230, 7;
	setp.lt.u32 	%p135, %r167, 7;
	mov.b32 	%r808, 0;
	@%p135 bra 	$L__BB0_160;
	and.b32  	%r808, %r230, 2147483640;
	neg.s32 	%r806, %r808;
	shl.b32 	%r705, %r2, 2;
	mov.u32 	%r706, shared_mem;
	add.s32 	%r707, %r705, %r706;
	add.s32 	%r805, %r707, 16;
	add.s64 	%rd22, %rd2, 16;
	mov.u32 	%r804, %r213;
$L__BB0_159:
	.pragma "nounroll";
	mul.wide.s32 	%rd219, %r804, 4;
	add.s64 	%rd220, %rd22, %rd219;
	ld.shared.f32 	%f552, [%r805+-16];
	st.global.f32 	[%rd220+-16], %f552;
	ld.shared.f32 	%f553, [%r805+-12];
	st.global.f32 	[%rd220+-12], %f553;
	ld.shared.f32 	%f554, [%r805+-8];
	st.global.f32 	[%rd220+-8], %f554;
	ld.shared.f32 	%f555, [%r805+-4];
	st.global.f32 	[%rd220+-4], %f555;
	ld.shared.f32 	%f556, [%r805];
	st.global.f32 	[%rd220], %f556;
	ld.shared.f32 	%f557, [%r805+4];
	st.global.f32 	[%rd220+4], %f557;
	ld.shared.f32 	%f558, [%r805+8];
	st.global.f32 	[%rd220+8], %f558;
	ld.shared.f32 	%f559, [%r805+12];
	st.global.f32 	[%rd220+12], %f559;
	add.s32 	%r806, %r806, 8;
	add.s32 	%r805, %r805, 32;
	add.s32 	%r804, %r804, 8;
	setp.ne.s32 	%p136, %r806, 0;
	@%p136 bra 	$L__BB0_159;
$L__BB0_160:
	setp.eq.s32 	%p137, %r214, 0;
	@%p137 bra 	$L__BB0_169;
	and.b32  	%r225, %r230, 3;
	setp.lt.u32 	%p138, %r214, 4;
	@%p138 bra 	$L__BB0_163;
	shl.b32 	%r708, %r808, 2;
	add.s32 	%r709, %r17, %r708;
	ld.shared.f32 	%f560, [%r709];
	add.s32 	%r710, %r808, %r213;
	mul.wide.s32 	%rd221, %r710, 4;
	add.s64 	%rd222, %rd2, %rd221;
	st.global.f32 	[%rd222], %f560;
	ld.shared.f32 	%f561, [%r709+4];
	st.global.f32 	[%rd222+4], %f561;
	ld.shared.f32 	%f562, [%r709+8];
	st.global.f32 	[%rd222+8], %f562;
	ld.shared.f32 	%f563, [%r709+12];
	st.global.f32 	[%rd222+12], %f563;
	add.s32 	%r808, %r808, 4;
$L__BB0_163:
	setp.eq.s32 	%p139, %r225, 0;
	@%p139 bra 	$L__BB0_169;
	setp.eq.s32 	%p140, %r225, 1;
	@%p140 bra 	$L__BB0_166;
	shl.b32 	%r711, %r808, 2;
	add.s32 	%r712, %r17, %r711;
	ld.shared.f32 	%f564, [%r712];
	add.s32 	%r713, %r808, %r213;
	mul.wide.s32 	%rd223, %r713, 4;
	add.s64 	%rd224, %rd2, %rd223;
	st.global.f32 	[%rd224], %f564;
	ld.shared.f32 	%f565, [%r712+4];
	st.global.f32 	[%rd224+4], %f565;
	add.s32 	%r808, %r808, 2;
$L__BB0_166:
	and.b32  	%r714, %r230, 1;
	setp.eq.b32 	%p141, %r714, 1;
	not.pred 	%p142, %p141;
	@%p142 bra 	$L__BB0_169;
	shl.b32 	%r715, %r808, 2;
	add.s32 	%r716, %r17, %r715;
	ld.shared.f32 	%f566, [%r716];
	add.s32 	%r717, %r808, %r213;
	mul.wide.s32 	%rd225, %r717, 4;
	add.s64 	%rd226, %rd2, %rd225;
	st.global.f32 	[%rd226], %f566;
	bra.uni 	$L__BB0_169;
$L__BB0_168:
	{ // callseq 4, 0
	.param .b64 param0;
	st.param.b64 	[param0], %rd59;
	call.uni 
	free, 
	(
	param0
	);
	} // callseq 4
	{ // callseq 5, 0
	.param .b64 param0;
	st.param.b64 	[param0], %rd60;
	call.uni 
	free, 
	(
	param0
	);
	} // callseq 5
$L__BB0_169:
	{ // callseq 8, 0
	.param .b64 param0;
	st.param.b64 	[param0], %rd25;
	call.uni 
	free, 
	(
	param0
	);
	} // callseq 8
	{ // callseq 9, 0
	.param .b64 param0;
	st.param.b64 	[param0], %rd26;
	call.uni 
	free, 
	(
	param0
	);
	} // callseq 9
	ret;
$L__BB0_170:
	setp.neu.f32 	%p112, %f583, 0f00000000;
	selp.b32 	%r788, %r782, 0, %p112;
	bra.uni 	$L__BB0_125;

}


// ===== COMPILED SASS (sm_100) =====

	.target	sm_100

	.elftype	@"ET_EXEC"


//--------------------- .note.nv.tkinfo           --------------------------
	.section	.note.nv.tkinfo,"",@"SHT_NOTE"
	.sectionflags	@"SHF_NOTE_NV_TKINFO"
	.tkinfo
        /*0018*/ 	.word	0x00000002
        /*0030*/ 	.string	""
        /*0030*/ 	.string	"ptxas"
        /*0030*/ 	.string	"Cuda compilation tools, release 13.0, V13.0.88"
        /*0030*/ 	.string	"Build cuda_13.0.r13.0/compiler.36424714_0"
        /*0030*/ 	.string	"-arch sm_100 -m 64 "



//--------------------- .note.nv.cuinfo           --------------------------
	.section	.note.nv.cuinfo,"",@"SHT_NOTE"
	.sectionflags	@"SHF_NOTE_NV_CUINFO"
        /*0018*/ 	.short	0x0002
        /*001a*/ 	.short	0x0064
        /*001c*/ 	.short	0x0082
	.zero		2


//--------------------- .nv.info                  --------------------------
	.section	.nv.info,"",@"SHT_CUDA_INFO"
	.align	4


	//----- nvinfo : EIATTR_REGCOUNT
	.align		4
        /*0000*/ 	.byte	0x04, 0x2f
        /*0002*/ 	.short	(.L_1 - .L_0)
	.align		4
.L_0:
        /*0004*/ 	.word	index@(_Z5solvePfS_ii)
        /*0008*/ 	.word	0x00000030


	//----- nvinfo : EIATTR_FRAME_SIZE
	.align		4
.L_1:
        /*000c*/ 	.byte	0x04, 0x11
        /*000e*/ 	.short	(.L_3 - .L_2)
	.align		4
.L_2:
        /*0010*/ 	.word	index@($__internal_0_$__cuda_sm3x_div_rn_noftz_f32_slowpath)
        /*0014*/ 	.word	0x00000000


	//----- nvinfo : EIATTR_FRAME_SIZE
	.align		4
.L_3:
        /*0018*/ 	.byte	0x04, 0x11
        /*001a*/ 	.short	(.L_5 - .L_4)
	.align		4
.L_4:
        /*001c*/ 	.word	index@(_Z5solvePfS_ii)
        /*0020*/ 	.word	0x00000000


	//----- nvinfo : EIATTR_MIN_STACK_SIZE
	.align		4
.L_5:
        /*0024*/ 	.byte	0x04, 0x12
        /*0026*/ 	.short	(.L_7 - .L_6)
	.align		4
.L_6:
        /*0028*/ 	.word	index@(_Z5solvePfS_ii)
        /*002c*/ 	.word	0x00000000
.L_7:


//--------------------- .nv.compat                --------------------------
	.section	.nv.compat,"",@"SHT_CUDA_COMPAT_INFO"
	.align	4
        /*0000*/ 	.byte	0x02, 0x09, 0x00, 0x00, 0x02, 0x02, 0x01, 0x00, 0x02, 0x05, 0x05, 0x00, 0x03, 0x07, 0x01, 0x01
        /*0010*/ 	.byte	0x02, 0x03, 0x00, 0x00, 0x02, 0x06, 0x01, 0x00, 0x04, 0x0b, 0x08, 0x00, 0x01, 0x00, 0x00, 0x00
        /*0020*/ 	.byte	0x00, 0x00, 0x00, 0x00


//--------------------- .nv.info._Z5solvePfS_ii   --------------------------
	.section	.nv.info._Z5solvePfS_ii,"",@"SHT_CUDA_INFO"
	.sectionflags	@""
	.align	4


	//----- nvinfo : EIATTR_CUDA_API_VERSION
	.align		4
        /*0000*/ 	.byte	0x04, 0x37
        /*0002*/ 	.short	(.L_9 - .L_8)
.L_8:
        /*0004*/ 	.word	0x00000082


	//----- nvinfo : EIATTR_KPARAM_INFO
	.align		4
.L_9:
        /*0008*/ 	.byte	0x04, 0x17
        /*000a*/ 	.short	(.L_11 - .L_10)
.L_10:
        /*000c*/ 	.word	0x00000000
        /*0010*/ 	.short	0x0003
        /*0012*/ 	.short	0x0014
        /*0014*/ 	.byte	0x00, 0xf0, 0x11, 0x00


	//----- nvinfo : EIATTR_KPARAM_INFO
	.align		4
.L_11:
        /*0018*/ 	.byte	0x04, 0x17
        /*001a*/ 	.short	(.L_13 - .L_12)
.L_12:
        /*001c*/ 	.word	0x00000000
        /*0020*/ 	.short	0x0002
        /*0022*/ 	.short	0x0010
        /*0024*/ 	.byte	0x00, 0xf0, 0x11, 0x00


	//----- nvinfo : EIATTR_KPARAM_INFO
	.align		4
.L_13:
        /*0028*/ 	.byte	0x04, 0x17
        /*002a*/ 	.short	(.L_15 - .L_14)
.L_14:
        /*002c*/ 	.word	0x00000000
        /*0030*/ 	.short	0x0001
        /*0032*/ 	.short	0x0008
        /*0034*/ 	.byte	0x00, 0xf5, 0x21, 0x00


	//----- nvinfo : EIATTR_KPARAM_INFO
	.align		4
.L_15:
        /*0038*/ 	.byte	0x04, 0x17
        /*003a*/ 	.short	(.L_17 - .L_16)
.L_16:
        /*003c*/ 	.word	0x00000000
        /*0040*/ 	.short	0x0000
        /*0042*/ 	.short	0x0000
        /*0044*/ 	.byte	0x00, 0xf5, 0x21, 0x00


	//----- nvinfo : EIATTR_SPARSE_MMA_MASK
	.align		4
.L_17:
        /*0048*/ 	.byte	0x03, 0x50
        /*004a*/ 	.short	0x0000


	//----- nvinfo : EIATTR_MAXREG_COUNT
	.align		4
        /*004c*/ 	.byte	0x03, 0x1b
        /*004e*/ 	.short	0x00ff


	//----- nvinfo : EIATTR_EXTERNS
	.align		4
        /*0050*/ 	.byte	0x04, 0x0f
        /*0052*/ 	.short	(.L_19 - .L_18)


	//   ....[0]....
	.align		4
.L_18:
        /*0054*/ 	.word	index@(malloc)


	//   ....[1]....
	.align		4
        /*0058*/ 	.word	index@(free)


	//----- nvinfo : EIATTR_MERCURY_ISA_VERSION
	.align		4
.L_19:
        /*005c*/ 	.byte	0x03, 0x5f
        /*005e*/ 	.short	0x0101


	//----- nvinfo : EIATTR_VRC_CTA_INIT_COUNT
	.align		4
        /*0060*/ 	.byte	0x02, 0x4a
	.zero		1
	.zero		1


	//----- nvinfo : EIATTR_SYSCALL_OFFSETS
	.align		4
        /*0064*/ 	.byte	0x04, 0x46
        /*0066*/ 	.short	(.L_21 - .L_20)


	//   ....[0]....
.L_20:
        /*0068*/ 	.word	0x000000f0


	//   ....[1]....
        /*006c*/ 	.word	0x000001a0


	//   ....[2]....
        /*0070*/ 	.word	0x000045c0


	//   ....[3]....
        /*0074*/ 	.word	0x00004670


	//   ....[4]....
        /*0078*/ 	.word	0x00008450


	//   ....[5]....
        /*007c*/ 	.word	0x000084a0


	//   ....[6]....
        /*0080*/ 	.word	0x00008c00


	//   ....[7]....
        /*0084*/ 	.word	0x00008c50


	//   ....[8]....
        /*0088*/ 	.word	0x00008cc0


	//   ....[9]....
        /*008c*/ 	.word	0x00008d10


	//----- nvinfo : EIATTR_EXIT_INSTR_OFFSETS
	.align		4
.L_21:
        /*0090*/ 	.byte	0x04, 0x1c
        /*0092*/ 	.short	(.L_23 - .L_22)


	//   ....[0]....
.L_22:
        /*0094*/ 	.word	0x00008d20


	//----- nvinfo : EIATTR_CRS_STACK_SIZE
	.align		4
.L_23:
        /*0098*/ 	.byte	0x04, 0x1e
        /*009a*/ 	.short	(.L_25 - .L_24)
.L_24:
        /*009c*/ 	.word	0x00000000


	//----- nvinfo : EIATTR_CBANK_PARAM_SIZE
	.align		4
.L_25:
        /*00a0*/ 	.byte	0x03, 0x19
        /*00a2*/ 	.short	0x0018


	//----- nvinfo : EIATTR_PARAM_CBANK
	.align		4
        /*00a4*/ 	.byte	0x04, 0x0a
        /*00a6*/ 	.short	(.L_27 - .L_26)
	.align		4
.L_26:
        /*00a8*/ 	.word	index@(.nv.constant0._Z5solvePfS_ii)
        /*00ac*/ 	.short	0x0380
        /*00ae*/ 	.short	0x0018


	//----- nvinfo : EIATTR_SW_WAR
	.align		4
.L_27:
        /*00b0*/ 	.byte	0x04, 0x36
        /*00b2*/ 	.short	(.L_29 - .L_28)
.L_28:
        /*00b4*/ 	.word	0x00000008
.L_29:


//--------------------- .nv.callgraph             --------------------------
	.section	.nv.callgraph,"",@"SHT_CUDA_CALLGRAPH"
	.align	4
	.sectionentsize	8
	.align		4
        /*0000*/ 	.word	0x00000000
	.align		4
        /*0004*/ 	.word	0xffffffff
	.align		4
        /*0008*/ 	.word	index@(_Z5solvePfS_ii)
	.align		4
        /*000c*/ 	.word	index@(free)
	.align		4
        /*0010*/ 	.word	index@(_Z5solvePfS_ii)
	.align		4
        /*0014*/ 	.word	index@(malloc)
	.align		4
        /*0018*/ 	.word	0x00000000
	.align		4
        /*001c*/ 	.word	0xfffffffe
	.align		4
        /*0020*/ 	.word	0x00000000
	.align		4
        /*0024*/ 	.word	0xfffffffd
	.align		4
        /*0028*/ 	.word	0x00000000
	.align		4
        /*002c*/ 	.word	0xfffffffc


//--------------------- .nv.constant4             --------------------------
	.section	.nv.constant4,"a",@progbits
	.align	8
	.align		8
.nv.constant4:
        /*0000*/ 	.dword	malloc
	.align		8
        /*0008*/ 	.dword	free


//--------------------- .text._Z5solvePfS_ii      --------------------------
	.section	.text._Z5solvePfS_ii,"ax",@progbits
	.align	128
        .global         _Z5solvePfS_ii
        .type           _Z5solvePfS_ii,@function
        .size           _Z5solvePfS_ii,(.L_x_137 - _Z5solvePfS_ii)
        .other          _Z5solvePfS_ii,@"STO_CUDA_ENTRY STV_DEFAULT"
_Z5solvePfS_ii:
.text._Z5solvePfS_ii:
[----:B------:R-:W0:Y:S01]  /*0000*/  LDC R1, c[0x0][0x37c] ;  /* 0x0000df00ff017b82 */ /* 0x000e220000000800 */
[----:B------:R-:W1:Y:S01]  /*0010*/  S2R R29, SR_CTAID.X ;  /* 0x00000000001d7919 */ /* 0x000e620000002500 */
[----:B------:R-:W2:Y:S01]  /*0020*/  LDCU UR36, c[0x0][0x394] ;  /* 0x00007280ff2477ac */ /* 0x000ea20008000800 */
[----:B------:R-:W-:Y:S01]  /*0030*/  MOV R2, 0x0 ;  /* 0x0000000000027802 */ /* 0x000fe20000000f00 */
[----:B------:R-:W1:Y:S01]  /*0040*/  S2R R0, SR_TID.X ;  /* 0x0000000000007919 */ /* 0x000e620000002100 */
[----:B------:R-:W1:Y:S03]  /*0050*/  LDCU UR4, c[0x0][0x360] ;  /* 0x00006c00ff0477ac */ /* 0x000e660008000800 */
[----:B------:R3:W4:Y:S01]  /*0060*/  LDC.64 R6, c[0x4][R2] ;  /* 0x0100000002067b82 */ /* 0x0007220000000a00 */
[----:B--2---:R-:W-:-:S06]  /*0070*/  UIMAD.WIDE UR36, UR36, 0x4, URZ ;  /* 0x00000004242478a5 */ /* 0x004fcc000f8e02ff */
[----:B------:R-:W-:Y:S02]  /*0080*/  IMAD.U32 R9, RZ, RZ, UR37 ;  /* 0x00000025ff097e24 */ /* 0x000fe4000f8e00ff */
[----:B------:R-:W-:Y:S02]  /*0090*/  IMAD.U32 R5, RZ, RZ, UR37 ;  /* 0x00000025ff057e24 */ /* 0x000fe4000f8e00ff */
[----:B------:R-:W-:Y:S02]  /*00a0*/  IMAD.U32 R4, RZ, RZ, UR36 ;  /* 0x00000024ff047e24 */ /* 0x000fe4000f8e00ff */
[----:B------:R-:W-:Y:S02]  /*00b0*/  IMAD.U32 R8, RZ, RZ, UR36 ;  /* 0x00000024ff087e24 */ /* 0x000fe4000f8e00ff */
[----:B------:R-:W-:Y:S02]  /*00c0*/  IMAD.MOV.U32 R5, RZ, RZ, R9 ;  /* 0x000000ffff057224 */ /* 0x000fe400078e0009 */
[----:B-1-3--:R-:W-:-:S07]  /*00d0*/  IMAD R29, R29, UR4, R0 ;  /* 0x000000041d1d7c24 */ /* 0x00afce000f8e0200 */
[----:B------:R-:W-:-:S07]  /*00e0*/  LEPC R20, `(.L_x_0) ;  /* 0x000000001014794e */ /* 0x000fce0000000000 */
[----:B0---4-:R-:W-:Y:S05]  /*00f0*/  CALL.ABS.NOINC R6 ;  /* 0x0000000006007343 */ /* 0x011fea0003c00000 */
.L_x_0:
[----:B------:R-:W0:Y:S01]  /*0100*/  LDC.64 R2, c[0x4][R2] ;  /* 0x0100000002027b82 */ /* 0x000e220000000a00 */
[----:B------:R-:W-:Y:S02]  /*0110*/  IMAD.U32 R6, RZ, RZ, UR36 ;  /* 0x00000024ff067e24 */ /* 0x000fe4000f8e00ff */
[----:B------:R-:W-:Y:S02]  /*0120*/  IMAD.U32 R9, RZ, RZ, UR37 ;  /* 0x00000025ff097e24 */ /* 0x000fe4000f8e00ff */
[----:B------:R-:W-:Y:S02]  /*0130*/  IMAD.MOV.U32 R18, RZ, RZ, R4 ;  /* 0x000000ffff127224 */ /* 0x000fe400078e0004 */
[----:B------:R-:W-:Y:S02]  /*0140*/  IMAD.MOV.U32 R19, RZ, RZ, R5 ;  /* 0x000000ffff137224 */ /* 0x000fe400078e0005 */
[----:B------:R-:W-:Y:S02]  /*0150*/  IMAD.U32 R7, RZ, RZ, UR37 ;  /* 0x00000025ff077e24 */ /* 0x000fe4000f8e00ff */
[----:B------:R-:W-:-:S02]  /*0160*/  IMAD.U32 R8, RZ, RZ, UR36 ;  /* 0x00000024ff087e24 */ /* 0x000fc4000f8e00ff */
[----:B------:R-:W-:Y:S02]  /*0170*/  IMAD.MOV.U32 R4, RZ, RZ, R6 ;  /* 0x000000ffff047224 */ /* 0x000fe400078e0006 */
[----:B------:R-:W-:-:S07]  /*0180*/  IMAD.MOV.U32 R5, RZ, RZ, R9 ;  /* 0x000000ffff057224 */ /* 0x000fce00078e0009 */
[----:B------:R-:W-:-:S07]  /*0190*/  LEPC R20, `(.L_x_1) ;  /* 0x000000001014794e */ /* 0x000fce0000000000 */
[----:B0-----:R-:W-:Y:S05]  /*01a0*/  CALL.ABS.NOINC R2 ;  /* 0x0000000002007343 */ /* 0x001fea0003c00000 */
.L_x_1:
[----:B------:R-:W0:Y:S01]  /*01b0*/  LDCU UR4, c[0x0][0x390] ;  /* 0x00007200ff0477ac */ /* 0x000e220008000800 */
[----:B------:R-:W-:Y:S01]  /*01c0*/  BSSY.RECONVERGENT B6, `(.L_x_2) ;  /* 0x00008aa000067945 */ /* 0x000fe20003800200 */
[----:B------:R-:W-:Y:S02]  /*01d0*/  IMAD.MOV.U32 R16, RZ, RZ, R4 ;  /* 0x000000ffff107224 */ /* 0x000fe400078e0004 */
[----:B------:R-:W-:Y:S01]  /*01e0*/  IMAD.MOV.U32 R17, RZ, RZ, R5 ;  /* 0x000000ffff117224 */ /* 0x000fe200078e0005 */
[----:B0-----:R-:W-:-:S13]  /*01f0*/  ISETP.GE.AND P0, PT, R29, UR4, PT ;  /* 0x000000041d007c0c */ /* 0x001fda000bf06270 */
[----:B------:R-:W-:Y:S05]  /*0200*/  @P0 BRA `(.L_x_3) ;  /* 0x0000008800940947 */ /* 0x000fea0003800000 */
[----:B------:R-:W0:Y:S01]  /*0210*/  LDCU UR4, c[0x0][0x394] ;  /* 0x00007280ff0477ac */ /* 0x000e220008000800 */
[----:B------:R-:W1:Y:S01]  /*0220*/  LDC.64 R24, c[0x0][0x358] ;  /* 0x0000d600ff187b82 */ /* 0x000e620000000a00 */
[----:B0-----:R-:W-:-:S04]  /*0230*/  IMAD.U32 R0, RZ, RZ, UR4 ;  /* 0x00000004ff007e24 */ /* 0x001fc8000f8e00ff */
[C---:B------:R-:W-:Y:S01]  /*0240*/  VIADD R10, R0.reuse, 0xffffffff ;  /* 0xffffffff000a7836 */ /* 0x040fe20000000000 */
[----:B------:R-:W-:-:S13]  /*0250*/  ISETP.GE.AND P1, PT, R0, 0x1, PT ;  /* 0x000000010000780c */ /* 0x000fda0003f26270 */
[----:B------:R-:W-:Y:S05]  /*0260*/  @!P1 BRA `(.L_x_4) ;  /* 0x0000000400e49947 */ /* 0x000fea0003800000 */
[----:B------:R-:W-:Y:S01]  /*0270*/  ISETP.GE.U32.AND P0, PT, R10, 0x7, PT ;  /* 0x000000070a00780c */ /* 0x000fe20003f06070 */
[----:B------:R-:W-:Y:S01]  /*0280*/  IMAD.MOV.U32 R7, RZ, RZ, RZ ;  /* 0x000000ffff077224 */ /* 0x000fe200078e00ff */
[----:B------:R-:W-:-:S04]  /*0290*/  LOP3.LUT R6, R0, 0x7, RZ, 0xc0, !PT ;  /* 0x0000000700067812 */ /* 0x000fc800078ec0ff */
[----:B------:R-:W-:-:S07]  /*02a0*/  ISETP.NE.AND P2, PT, R6, RZ, PT ;  /* 0x000000ff0600720c */ /* 0x000fce0003f45270 */
[----:B------:R-:W-:Y:S06]  /*02b0*/  @!P0 BRA `(.L_x_5) ;  /* 0x0000000000d08947 */ /* 0x000fec0003800000 */
[----:B------:R-:W-:Y:S01]  /*02c0*/  BSSY.RECONVERGENT B0, `(.L_x_5) ;  /* 0x0000033000007945 */ /* 0x000fe20003800200 */
[----:B------:R-:W-:Y:S01]  /*02d0*/  LOP3.LUT R7, R0, 0x7ffffff8, RZ, 0xc0, !PT ;  /* 0x7ffffff800077812 */ /* 0x000fe200078ec0ff */
[----:B------:R-:W-:-:S07]  /*02e0*/  IMAD.MOV.U32 R9, RZ, RZ, RZ ;  /* 0x000000ffff097224 */ /* 0x000fce00078e00ff */
.L_x_6:
[C---:B-1----:R-:W-:Y:S01]  /*02f0*/  R2UR UR4, R24.reuse ;  /* 0x00000000180472ca */ /* 0x042fe200000e0000 */
[----:B0-----:R-:W-:Y:S01]  /*0300*/  IMAD.WIDE.U32 R2, R9, 0x4, R16 ;  /* 0x0000000409027825 */ /* 0x001fe200078e0010 */
[----:B------:R-:W-:Y:S02]  /*0310*/  R2UR UR5, R25 ;  /* 0x00000000190572ca */ /* 0x000fe400000e0000 */
[C---:B------:R-:W-:Y:S01]  /*0320*/  R2UR UR6, R24.reuse ;  /* 0x00000000180672ca */ /* 0x040fe200000e0000 */
[----:B------:R-:W-:Y:S01]  /*0330*/  IMAD.WIDE.U32 R4, R9, 0x4, R18 ;  /* 0x0000000409047825 */ /* 0x000fe200078e0012 */
[----:B------:R-:W-:Y:S02]  /*0340*/  R2UR UR7, R25 ;  /* 0x00000000190772ca */ /* 0x000fe400000e0000 */
[C---:B------:R-:W-:Y:S01]  /*0350*/  R2UR UR8, R24.reuse ;  /* 0x00000000180872ca */ /* 0x040fe200000e0000 */
[----:B------:R-:W-:Y:S01]  /*0360*/  VIADD R11, R9, 0x1 ;  /* 0x00000001090b7836 */ /* 0x000fe20000000000 */
[----:B------:R-:W-:Y:S01]  /*0370*/  R2UR UR9, R25 ;  /* 0x00000000190972ca */ /* 0x000fe200000e0000 */
[C---:B------:R-:W-:Y:S01]  /*0380*/  VIADD R13, R9.reuse, 0x2 ;  /* 0x00000002090d7836 */ /* 0x040fe20000000000 */
[C---:B------:R-:W-:Y:S01]  /*0390*/  R2UR UR10, R24.reuse ;  /* 0x00000000180a72ca */ /* 0x040fe200000e0000 */
[----:B------:R-:W-:Y:S01]  /*03a0*/  VIADD R15, R9, 0x3 ;  /* 0x00000003090f7836 */ /* 0x000fe20000000000 */
[----:B------:R-:W-:Y:S01]  /*03b0*/  R2UR UR11, R25 ;  /* 0x00000000190b72ca */ /* 0x000fe200000e0000 */
[----:B------:R-:W-:Y:S01]  /*03c0*/  ST.E desc[UR4][R2.64], R9 ;  /* 0x0000000902007985 */ /* 0x000fe2000c101904 */
        /* <DEDUP_REMOVED lines=8> */
[----:B------:R-:W-:-:S02]  /*0450*/  R2UR UR16, R24 ;  /* 0x00000000181072ca */ /* 0x000fc400000e0000 */
[C---:B------:R-:W-:Y:S01]  /*0460*/  R2UR UR17, R25.reuse ;  /* 0x00000000191172ca */ /* 0x040fe200000e0000 */
[----:B------:R0:W-:Y:S01]  /*0470*/  ST.E desc[UR10][R4.64+0x4], R11 ;  /* 0x0000040b04007985 */ /* 0x0001e2000c10190a */
[C---:B------:R-:W-:Y:S02]  /*0480*/  R2UR UR18, R24.reuse ;  /* 0x00000000181272ca */ /* 0x040fe400000e0000 */
[C---:B------:R-:W-:Y:S01]  /*0490*/  R2UR UR19, R25.reuse ;  /* 0x00000000191372ca */ /* 0x040fe200000e0000 */
[----:B------:R-:W-:Y:S01]  /*04a0*/  ST.E desc[UR12][R2.64+0x8], R13 ;  /* 0x0000080d02007985 */ /* 0x000fe2000c10190c */
[C---:B------:R-:W-:Y:S02]  /*04b0*/  R2UR UR20, R24.reuse ;  /* 0x00000000181472ca */ /* 0x040fe400000e0000 */
[----:B------:R-:W-:Y:S01]  /*04c0*/  R2UR UR21, R25 ;  /* 0x00000000191572ca */ /* 0x000fe200000e0000 */
[----:B------:R1:W-:Y:S01]  /*04d0*/  ST.E desc[UR14][R4.64+0x8], R13 ;  /* 0x0000080d04007985 */ /* 0x0003e2000c10190e */
[----:B------:R-:W-:-:S02]  /*04e0*/  R2UR UR22, R24 ;  /* 0x00000000181672ca */ /* 0x000fc400000e0000 */
[----:B------:R-:W-:Y:S01]  /*04f0*/  R2UR UR23, R25 ;  /* 0x00000000191772ca */ /* 0x000fe200000e0000 */
[C---:B0-----:R-:W-:Y:S01]  /*0500*/  VIADD R11, R9.reuse, 0x4 ;  /* 0x00000004090b7836 */ /* 0x041fe20000000000 */
[----:B------:R0:W-:Y:S04]  /*0510*/  ST.E desc[UR4][R2.64+0xc], R15 ;  /* 0x00000c0f02007985 */ /* 0x0001e8000c101904 */
[----:B------:R0:W-:Y:S01]  /*0520*/  ST.E desc[UR6][R4.64+0xc], R15 ;  /* 0x00000c0f04007985 */ /* 0x0001e2000c101906 */
[----:B-1----:R-:W-:-:S03]  /*0530*/  VIADD R13, R9, 0x5 ;  /* 0x00000005090d7836 */ /* 0x002fc60000000000 */
[----:B------:R0:W-:Y:S01]  /*0540*/  ST.E desc[UR8][R2.64+0x10], R11 ;  /* 0x0000100b02007985 */ /* 0x0001e2000c101908 */
[----:B------:R-:W-:-:S03]  /*0550*/  VIADD R9, R9, 0x8 ;  /* 0x0000000809097836 */ /* 0x000fc60000000000 */
[----:B------:R0:W-:Y:S02]  /*0560*/  ST.E desc[UR10][R4.64+0x10], R11 ;  /* 0x0000100b04007985 */ /* 0x0001e4000c10190a */
[----:B------:R-:W-:Y:S02]  /*0570*/  ISETP.NE.AND P0, PT, R9, R7, PT ;  /* 0x000000070900720c */ /* 0x000fe40003f05270 */
[----:B------:R0:W-:Y:S04]  /*0580*/  ST.E desc[UR12][R2.64+0x14], R13 ;  /* 0x0000140d02007985 */ /* 0x0001e8000c10190c */
[----:B------:R0:W-:Y:S04]  /*0590*/  ST.E desc[UR14][R4.64+0x14], R13 ;  /* 0x0000140d04007985 */ /* 0x0001e8000c10190e */
[----:B------:R0:W-:Y:S04]  /*05a0*/  ST.E desc[UR16][R2.64+0x18], R21 ;  /* 0x0000181502007985 */ /* 0x0001e8000c101910 */
[----:B------:R0:W-:Y:S04]  /*05b0*/  ST.E desc[UR18][R4.64+0x18], R21 ;  /* 0x0000181504007985 */ /* 0x0001e8000c101912 */
[----:B------:R0:W-:Y:S04]  /*05c0*/  ST.E desc[UR20][R2.64+0x1c], R23 ;  /* 0x00001c1702007985 */ /* 0x0001e8000c101914 */
[----:B------:R0:W-:Y:S01]  /*05d0*/  ST.E desc[UR22][R4.64+0x1c], R23 ;  /* 0x00001c1704007985 */ /* 0x0001e2000c101916 */
[----:B------:R-:W-:Y:S05]  /*05e0*/  @P0 BRA `(.L_x_6) ;  /* 0xfffffffc00400947 */ /* 0x000fea000383ffff */
[----:B------:R-:W-:Y:S05]  /*05f0*/  BSYNC.RECONVERGENT B0 ;  /* 0x0000000000007941 */ /* 0x000fea0003800200 */
.L_x_5:
[----:B------:R-:W-:Y:S05]  /*0600*/  @!P2 BRA `(.L_x_4) ;  /* 0x0000000000fca947 */ /* 0x000fea0003800000 */
[----:B------:R-:W-:Y:S02]  /*0610*/  ISETP.GE.U32.AND P0, PT, R6, 0x4, PT ;  /* 0x000000040600780c */ /* 0x000fe40003f06070 */
[----:B------:R-:W-:-:S04]  /*0620*/  LOP3.LUT R8, R0, 0x3, RZ, 0xc0, !PT ;  /* 0x0000000300087812 */ /* 0x000fc800078ec0ff */
[----:B------:R-:W-:-:S07]  /*0630*/  ISETP.NE.AND P2, PT, R8, RZ, PT ;  /* 0x000000ff0800720c */ /* 0x000fce0003f45270 */
[----:B------:R-:W-:Y:S06]  /*0640*/  @!P0 BRA `(.L_x_7) ;  /* 0x0000000000788947 */ /* 0x000fec0003800000 */
        /* <DEDUP_REMOVED lines=19> */
[----:B------:R2:W-:Y:S01]  /*0780*/  ST.E desc[UR8][R2.64+0x4], R9 ;  /* 0x0000040902007985 */ /* 0x0005e2000c101908 */
[C---:B------:R-:W-:Y:S02]  /*0790*/  R2UR UR16, R24.reuse ;  /* 0x00000000181072ca */ /* 0x040fe400000e0000 */
[----:B------:R-:W-:Y:S01]  /*07a0*/  R2UR UR17, R25 ;  /* 0x00000000191172ca */ /* 0x000fe200000e0000 */
[----:B------:R2:W-:Y:S01]  /*07b0*/  ST.E desc[UR10][R4.64+0x4], R9 ;  /* 0x0000040904007985 */ /* 0x0005e2000c10190a */
[----:B------:R-:W-:-:S02]  /*07c0*/  R2UR UR18, R24 ;  /* 0x00000000181272ca */ /* 0x000fc400000e0000 */
[----:B------:R-:W-:Y:S01]  /*07d0*/  R2UR UR19, R25 ;  /* 0x00000000191372ca */ /* 0x000fe200000e0000 */
[----:B------:R2:W-:Y:S01]  /*07e0*/  ST.E desc[UR12][R2.64+0x8], R11 ;  /* 0x0000080b02007985 */ /* 0x0005e2000c10190c */
[----:B0-----:R-:W-:-:S03]  /*07f0*/  VIADD R7, R7, 0x4 ;  /* 0x0000000407077836 */ /* 0x001fc60000000000 */
[----:B------:R2:W-:Y:S04]  /*0800*/  ST.E desc[UR14][R4.64+0x8], R11 ;  /* 0x0000080b04007985 */ /* 0x0005e8000c10190e */
[----:B------:R2:W-:Y:S04]  /*0810*/  ST.E desc[UR16][R2.64+0xc], R13 ;  /* 0x00000c0d02007985 */ /* 0x0005e8000c101910 */
[----:B------:R2:W-:Y:S02]  /*0820*/  ST.E desc[UR18][R4.64+0xc], R13 ;  /* 0x00000c0d04007985 */ /* 0x0005e4000c101912 */
.L_x_7:
[----:B------:R-:W-:Y:S05]  /*0830*/  @!P2 BRA `(.L_x_4) ;  /* 0x000000000070a947 */ /* 0x000fea0003800000 */
[----:B0-2---:R-:W-:Y:S02]  /*0840*/  LOP3.LUT R2, R0, 0x1, RZ, 0xc0, !PT ;  /* 0x0000000100027812 */ /* 0x005fe400078ec0ff */
[----:B------:R-:W-:Y:S02]  /*0850*/  ISETP.NE.AND P0, PT, R8, 0x1, PT ;  /* 0x000000010800780c */ /* 0x000fe40003f05270 */
[----:B------:R-:W-:-:S13]  /*0860*/  ISETP.NE.U32.AND P2, PT, R2, 0x1, PT ;  /* 0x000000010200780c */ /* 0x000fda0003f45070 */
[C---:B-1----:R-:W-:Y:S02]  /*0870*/  @!P2 R2UR UR12, R24.reuse ;  /* 0x00000000180ca2ca */ /* 0x042fe400000e0000 */
[C---:B------:R-:W-:Y:S02]  /*0880*/  @!P2 R2UR UR13, R25.reuse ;  /* 0x00000000190da2ca */ /* 0x040fe400000e0000 */
[----:B------:R-:W-:Y:S02]  /*0890*/  @!P2 R2UR UR14, R24 ;  /* 0x00000000180ea2ca */ /* 0x000fe400000e0000 */
[----:B------:R-:W-:Y:S01]  /*08a0*/  @!P2 R2UR UR15, R25 ;  /* 0x00000000190fa2ca */ /* 0x000fe200000e0000 */
[----:B------:R-:W-:-:S14]  /*08b0*/  @!P0 BRA `(.L_x_8) ;  /* 0x0000000000408947 */ /* 0x000fdc0003800000 */
[C---:B------:R-:W-:Y:S01]  /*08c0*/  R2UR UR4, R24.reuse ;  /* 0x00000000180472ca */ /* 0x040fe200000e0000 */
[----:B------:R-:W-:Y:S01]  /*08d0*/  IMAD.WIDE.U32 R2, R7, 0x4, R16 ;  /* 0x0000000407027825 */ /* 0x000fe200078e0010 */
[----:B------:R-:W-:Y:S02]  /*08e0*/  R2UR UR5, R25 ;  /* 0x00000000190572ca */ /* 0x000fe400000e0000 */
[C---:B------:R-:W-:Y:S01]  /*08f0*/  R2UR UR6, R24.reuse ;  /* 0x00000000180672ca */ /* 0x040fe200000e0000 */
[----:B------:R-:W-:Y:S01]  /*0900*/  IMAD.WIDE.U32 R4, R7, 0x4, R18 ;  /* 0x0000000407047825 */ /* 0x000fe200078e0012 */
[----:B------:R-:W-:Y:S02]  /*0910*/  R2UR UR7, R25 ;  /* 0x00000000190772ca */ /* 0x000fe400000e0000 */
[----:B------:R-:W-:Y:S01]  /*0920*/  R2UR UR8, R24 ;  /* 0x00000000180872ca */ /* 0x000fe200000e0000 */
[----:B------:R-:W-:Y:S01]  /*0930*/  VIADD R9, R7, 0x1 ;  /* 0x0000000107097836 */ /* 0x000fe20000000000 */
[----:B------:R-:W-:-:S02]  /*0940*/  R2UR UR9, R25 ;  /* 0x00000000190972ca */ /* 0x000fc400000e0000 */
[----:B------:R-:W-:Y:S02]  /*0950*/  R2UR UR10, R24 ;  /* 0x00000000180a72ca */ /* 0x000fe400000e0000 */
[----:B------:R-:W-:Y:S01]  /*0960*/  R2UR UR11, R25 ;  /* 0x00000000190b72ca */ /* 0x000fe200000e0000 */
[----:B------:R-:W-:Y:S04]  /*0970*/  ST.E desc[UR4][R2.64], R7 ;  /* 0x0000000702007985 */ /* 0x000fe8000c101904 */
[----:B------:R0:W-:Y:S04]  /*0980*/  ST.E desc[UR6][R4.64], R7 ;  /* 0x0000000704007985 */ /* 0x0001e8000c101906 */
[----:B------:R1:W-:Y:S04]  /*0990*/  ST.E desc[UR8][R2.64+0x4], R9 ;  /* 0x0000040902007985 */ /* 0x0003e8000c101908 */
[----:B------:R1:W-:Y:S01]  /*09a0*/  ST.E desc[UR10][R4.64+0x4], R9 ;  /* 0x0000040904007985 */ /* 0x0003e2000c10190a */
[----:B0-----:R-:W-:-:S07]  /*09b0*/  VIADD R7, R7, 0x2 ;  /* 0x0000000207077836 */ /* 0x001fce0000000000 */
.L_x_8:
[----:B-1----:R-:W-:-:S04]  /*09c0*/  @!P2 IMAD.WIDE.U32 R2, R7, 0x4, R16 ;  /* 0x000000040702a825 */ /* 0x002fc800078e0010 */
[----:B------:R-:W-:Y:S01]  /*09d0*/  @!P2 IMAD.WIDE.U32 R4, R7, 0x4, R18 ;  /* 0x000000040704a825 */ /* 0x000fe200078e0012 */
[----:B------:R3:W-:Y:S04]  /*09e0*/  @!P2 ST.E desc[UR12][R2.64], R7 ;  /* 0x000000070200a985 */ /* 0x0007e8000c10190c */
[----:B------:R3:W-:Y:S02]  /*09f0*/  @!P2 ST.E desc[UR14][R4.64], R7 ;  /* 0x000000070400a985 */ /* 0x0007e4000c10190e */
.L_x_4:
[C---:B------:R-:W-:Y:S01]  /*0a00*/  ISETP.NE.AND P0, PT, R0.reuse, RZ, PT ;  /* 0x000000ff0000720c */ /* 0x040fe20003f05270 */
[----:B------:R-:W-:-:S12]  /*0a10*/  IMAD R28, R0, R0, RZ ;  /* 0x00000000001c7224 */ /* 0x000fd800078e02ff */
[----:B------:R-:W-:Y:S05]  /*0a20*/  @!P0 BRA `(.L_x_9) ;  /* 0x0000000800a08947 */ /* 0x000fea0003800000 */
[C---:B------:R-:W-:Y:S01]  /*0a30*/  ISETP.GE.U32.AND P0, PT, R28.reuse, 0x4, PT ;  /* 0x000000041c00780c */ /* 0x040fe20003f06070 */
[----:B0-23--:R-:W-:Y:S01]  /*0a40*/  IMAD R2, R29, R28, RZ ;  /* 0x0000001c1d027224 */ /* 0x00dfe200078e02ff */
[----:B------:R-:W-:Y:S01]  /*0a50*/  VIMNMX.U32 R3, PT, PT, R28, 0x1, !PT ;  /* 0x000000011c037848 */ /* 0x000fe20007fe0000 */
[----:B------:R-:W-:-:S10]  /*0a60*/  IMAD.MOV.U32 R9, RZ, RZ, RZ ;  /* 0x000000ffff097224 */ /* 0x000fd400078e00ff */
[----:B------:R-:W-:Y:S05]  /*0a70*/  @!P0 BRA `(.L_x_10) ;  /* 0x0000000800548947 */ /* 0x000fea0003800000 */
[----:B------:R-:W-:Y:S01]  /*0a80*/  LOP3.LUT R9, R3, 0xfffffffc, RZ, 0xc0, !PT ;  /* 0xfffffffc03097812 */ /* 0x000fe200078ec0ff */
[----:B------:R-:W-:Y:S01]  /*0a90*/  BSSY.RECONVERGENT B0, `(.L_x_10) ;  /* 0x0000093000007945 */ /* 0x000fe20003800200 */
[----:B------:R-:W-:Y:S02]  /*0aa0*/  IMAD.MOV.U32 R11, RZ, RZ, RZ ;  /* 0x000000ffff0b7224 */ /* 0x000fe400078e00ff */
[----:B------:R-:W-:-:S13]  /*0ab0*/  ISETP.GT.AND P0, PT, R9, RZ, PT ;  /* 0x000000ff0900720c */ /* 0x000fda0003f04270 */
[----:B------:R-:W-:Y:S05]  /*0ac0*/  @!P0 BRA `(.L_x_11) ;  /* 0x0000000400e08947 */ /* 0x000fea0003800000 */
[----:B------:R-:W-:Y:S01]  /*0ad0*/  IMAD.IADD R4, R9, 0x1, -R11 ;  /* 0x0000000109047824 */ /* 0x000fe200078e0a0b */
[----:B------:R-:W-:-:S04]  /*0ae0*/  PLOP3.LUT P0, PT, PT, PT, PT, 0x80, 0x8 ;  /* 0x000000000008781c */ /* 0x000fc80003f0f070 */
[----:B------:R-:W-:-:S13]  /*0af0*/  ISETP.GT.AND P2, PT, R4, 0xc, PT ;  /* 0x0000000c0400780c */ /* 0x000fda0003f44270 */
[----:B------:R-:W-:Y:S05]  /*0b00*/  @!P2 BRA `(.L_x_12) ;  /* 0x000000040020a947 */ /* 0x000fea0003800000 */
[----:B------:R-:W0:Y:S01]  /*0b10*/  S2R R5, SR_CgaCtaId ;  /* 0x0000000000057919 */ /* 0x000e220000008800 */
[----:B------:R-:W-:Y:S01]  /*0b20*/  MOV R36, 0x400 ;  /* 0x0000040000247802 */ /* 0x000fe20000000f00 */
[----:B------:R-:W-:Y:S01]  /*0b30*/  BSSY.RECONVERGENT B1, `(.L_x_12) ;  /* 0x0000045000017945 */ /* 0x000fe20003800200 */
[----:B------:R-:W-:Y:S01]  /*0b40*/  PLOP3.LUT P0, PT, PT, PT, PT, 0x8, 0x80 ;  /* 0x000000000080781c */ /* 0x000fe20003f0e170 */
[----:B------:R-:W-:Y:S01]  /*0b50*/  VIADD R8, R9, 0xfffffff4 ;  /* 0xfffffff409087836 */ /* 0x000fe20000000000 */
[----:B0-----:R-:W-:-:S11]  /*0b60*/  LEA R36, R5, R36, 0x18 ;  /* 0x0000002405247211 */ /* 0x001fd600078ec0ff */
.L_x_13:
[----:B0-----:R-:W0:Y:S01]  /*0b70*/  LDC.64 R26, c[0x0][0x380] ;  /* 0x0000e000ff1a7b82 */ /* 0x001e220000000a00 */
[----:B-1----:R-:W-:Y:S01]  /*0b80*/  R2UR UR4, R24 ;  /* 0x00000000180472ca */ /* 0x002fe200000e0000 */
[----:B------:R-:W-:Y:S01]  /*0b90*/  IMAD.IADD R35, R2, 0x1, R11 ;  /* 0x0000000102237824 */ /* 0x000fe200078e020b */
[C---:B------:R-:W-:Y:S02]  /*0ba0*/  R2UR UR5, R25.reuse ;  /* 0x00000000190572ca */ /* 0x040fe400000e0000 */
[C---:B------:R-:W-:Y:S02]  /*0bb0*/  R2UR UR6, R24.reuse ;  /* 0x00000000180672ca */ /* 0x040fe400000e0000 */
[C---:B------:R-:W-:Y:S02]  /*0bc0*/  R2UR UR7, R25.reuse ;  /* 0x00000000190772ca */ /* 0x040fe400000e0000 */
[----:B------:R-:W-:Y:S02]  /*0bd0*/  R2UR UR8, R24 ;  /* 0x00000000180872ca */ /* 0x000fe400000e0000 */
[----:B------:R-:W-:-:S02]  /*0be0*/  R2UR UR9, R25 ;  /* 0x00000000190972ca */ /* 0x000fc400000e0000 */
[C---:B------:R-:W-:Y:S02]  /*0bf0*/  R2UR UR10, R24.reuse ;  /* 0x00000000180a72ca */ /* 0x040fe400000e0000 */
[C---:B------:R-:W-:Y:S02]  /*0c00*/  R2UR UR11, R25.reuse ;  /* 0x00000000190b72ca */ /* 0x040fe400000e0000 */
[C---:B------:R-:W-:Y:S02]  /*0c10*/  R2UR UR12, R24.reuse ;  /* 0x00000000180c72ca */ /* 0x040fe400000e0000 */
[C---:B------:R-:W-:Y:S02]  /*0c20*/  R2UR UR13, R25.reuse ;  /* 0x00000000190d72ca */ /* 0x040fe400000e0000 */
[C---:B------:R-:W-:Y:S02]  /*0c30*/  R2UR UR14, R24.reuse ;  /* 0x00000000180e72ca */ /* 0x040fe400000e0000 */
[----:B------:R-:W-:Y:S01]  /*0c40*/  R2UR UR15, R25 ;  /* 0x00000000190f72ca */ /* 0x000fe200000e0000 */
[----:B0-----:R-:W-:Y:S01]  /*0c50*/  IMAD.WIDE R34, R35, 0x4, R26 ;  /* 0x0000000423227825 */ /* 0x001fe200078e021a */
[----:B------:R-:W-:-:S02]  /*0c60*/  R2UR UR16, R24 ;  /* 0x00000000181072ca */ /* 0x000fc400000e0000 */
[C---:B------:R-:W-:Y:S02]  /*0c70*/  R2UR UR17, R25.reuse ;  /* 0x00000000191172ca */ /* 0x040fe400000e0000 */
[C---:B------:R-:W-:Y:S01]  /*0c80*/  R2UR UR18, R24.reuse ;  /* 0x00000000181272ca */ /* 0x040fe200000e0000 */
[----:B------:R-:W2:Y:S01]  /*0c90*/  LDG.E R4, desc[UR4][R34.64] ;  /* 0x0000000422047981 */ /* 0x000ea2000c1e1900 */
[C---:B------:R-:W-:Y:S02]  /*0ca0*/  R2UR UR19, R25.reuse ;  /* 0x00000000191372ca */ /* 0x040fe400000e0000 */
[C---:B------:R-:W-:Y:S01]  /*0cb0*/  R2UR UR20, R24.reuse ;  /* 0x00000000181472ca */ /* 0x040fe200000e0000 */
[----:B------:R-:W2:Y:S01]  /*0cc0*/  LDG.E R6, desc[UR8][R34.64+0x8] ;  /* 0x0000080822067981 */ /* 0x000ea2000c1e1900 */
[C---:B------:R-:W-:Y:S02]  /*0cd0*/  R2UR UR21, R25.reuse ;  /* 0x00000000191572ca */ /* 0x040fe400000e0000 */
[----:B------:R-:W-:Y:S01]  /*0ce0*/  R2UR UR22, R24 ;  /* 0x00000000181672ca */ /* 0x000fe200000e0000 */
[----:B------:R-:W2:Y:S01]  /*0cf0*/  LDG.E R7, desc[UR10][R34.64+0xc] ;  /* 0x00000c0a22077981 */ /* 0x000ea2000c1e1900 */
[----:B------:R-:W-:-:S02]  /*0d00*/  R2UR UR23, R25 ;  /* 0x00000000191772ca */ /* 0x000fc400000e0000 */
[C---:B------:R-:W-:Y:S02]  /*0d10*/  R2UR UR24, R24.reuse ;  /* 0x00000000181872ca */ /* 0x040fe400000e0000 */
        /* <DEDUP_REMOVED lines=9> */
[----:B------:R-:W-:Y:S02]  /*0db0*/  R2UR UR34, R24 ;  /* 0x00000000182272ca */ /* 0x000fe400000e0000 */
[----:B------:R-:W-:-:S02]  /*0dc0*/  R2UR UR35, R25 ;  /* 0x00000000192372ca */ /* 0x000fc400000e0000 */
[C-C-:B------:R-:W-:Y:S02]  /*0dd0*/  IADD3 R39, PT, PT, R2.reuse, 0x4, R11.reuse ;  /* 0x0000000402277810 */ /* 0x140fe40007ffe00b */
[C-C-:B------:R-:W-:Y:S02]  /*0de0*/  IADD3 R31, PT, PT, R2.reuse, 0x8, R11.reuse ;  /* 0x00000008021f7810 */ /* 0x140fe40007ffe00b */
[----:B------:R-:W-:Y:S01]  /*0df0*/  IADD3 R5, PT, PT, R2, 0xc, R11 ;  /* 0x0000000c02057810 */ /* 0x000fe20007ffe00b */
[----:B------:R-:W-:-:S04]  /*0e00*/  IMAD.WIDE R38, R39, 0x4, R26 ;  /* 0x0000000427267825 */ /* 0x000fc800078e021a */
[--C-:B------:R-:W-:Y:S01]  /*0e10*/  IMAD.WIDE R30, R31, 0x4, R26.reuse ;  /* 0x000000041f1e7825 */ /* 0x100fe200078e021a */
[----:B------:R-:W3:Y:S03]  /*0e20*/  LDG.E R12, desc[UR12][R38.64] ;  /* 0x0000000c260c7981 */ /* 0x000ee6000c1e1900 */
[----:B------:R-:W-:Y:S01]  /*0e30*/  IMAD.WIDE R26, R5, 0x4, R26 ;  /* 0x00000004051a7825 */ /* 0x000fe200078e021a */
[----:B------:R-:W3:Y:S04]  /*0e40*/  LDG.E R13, desc[UR14][R38.64+0x4] ;  /* 0x0000040e260d7981 */ /* 0x000ee8000c1e1900 */
[----:B------:R-:W2:Y:S04]  /*0e50*/  LDG.E R5, desc[UR6][R34.64+0x4] ;  /* 0x0000040622057981 */ /* 0x000ea8000c1e1900 */
[----:B------:R-:W3:Y:S04]  /*0e60*/  LDG.E R14, desc[UR16][R38.64+0x8] ;  /* 0x00000810260e7981 */ /* 0x000ee8000c1e1900 */
[----:B------:R-:W3:Y:S04]  /*0e70*/  LDG.E R15, desc[UR18][R38.64+0xc] ;  /* 0x00000c12260f7981 */ /* 0x000ee8000c1e1900 */
[----:B------:R-:W4:Y:S04]  /*0e80*/  LDG.E R20, desc[UR20][R30.64] ;  /* 0x000000141e147981 */ /* 0x000f28000c1e1900 */
[----:B------:R-:W4:Y:S04]  /*0e90*/  LDG.E R21, desc[UR22][R30.64+0x4] ;  /* 0x000004161e157981 */ /* 0x000f28000c1e1900 */
[----:B------:R-:W4:Y:S04]  /*0ea0*/  LDG.E R22, desc[UR24][R30.64+0x8] ;  /* 0x000008181e167981 */ /* 0x000f28000c1e1900 */
[----:B------:R-:W4:Y:S04]  /*0eb0*/  LDG.E R23, desc[UR26][R30.64+0xc] ;  /* 0x00000c1a1e177981 */ /* 0x000f28000c1e1900 */
[----:B------:R-:W5:Y:S04]  /*0ec0*/  LDG.E R32, desc[UR28][R26.64] ;  /* 0x0000001c1a207981 */ /* 0x000f68000c1e1900 */
[----:B------:R-:W5:Y:S04]  /*0ed0*/  LDG.E R33, desc[UR30][R26.64+0x4] ;  /* 0x0000041e1a217981 */ /* 0x000f68000c1e1900 */
[----:B------:R-:W5:Y:S04]  /*0ee0*/  LDG.E R34, desc[UR32][R26.64+0x8] ;  /* 0x000008201a227981 */ /* 0x000f68000c1e1900 */
[----:B------:R-:W5:Y:S01]  /*0ef0*/  LDG.E R35, desc[UR34][R26.64+0xc] ;  /* 0x00000c221a237981 */ /* 0x000f62000c1e1900 */
[----:B------:R-:W-:-:S02]  /*0f00*/  IMAD R37, R11, 0x4, R36 ;  /* 0x000000040b257824 */ /* 0x000fc400078e0224 */
[----:B------:R-:W-:-:S05]  /*0f10*/  VIADD R11, R11, 0x10 ;  /* 0x000000100b0b7836 */ /* 0x000fca0000000000 */
[----:B------:R-:W-:Y:S01]  /*0f20*/  ISETP.GE.AND P2, PT, R11, R8, PT ;  /* 0x000000080b00720c */ /* 0x000fe20003f46270 */
[----:B--2---:R0:W-:Y:S04]  /*0f30*/  STS.128 [R37], R4 ;  /* 0x0000000425007388 */ /* 0x0041e80000000c00 */
[----:B---3--:R0:W-:Y:S04]  /*0f40*/  STS.128 [R37+0x10], R12 ;  /* 0x0000100c25007388 */ /* 0x0081e80000000c00 */
[----:B----4-:R0:W-:Y:S04]  /*0f50*/  STS.128 [R37+0x20], R20 ;  /* 0x0000201425007388 */ /* 0x0101e80000000c00 */
[----:B-----5:R0:W-:Y:S01]  /*0f60*/  STS.128 [R37+0x30], R32 ;  /* 0x0000302025007388 */ /* 0x0201e20000000c00 */
[----:B------:R-:W-:Y:S05]  /*0f70*/  @!P2 BRA `(.L_x_13) ;  /* 0xfffffff800fca947 */ /* 0x000fea000383ffff */
[----:B------:R-:W-:Y:S05]  /*0f80*/  BSYNC.RECONVERGENT B1 ;  /* 0x0000000000017941 */ /* 0x000fea0003800200 */
.L_x_12:
[----:B0-----:R-:W-:Y:S01]  /*0f90*/  IMAD.IADD R4, R9, 0x1, -R11 ;  /* 0x0000000109047824 */ /* 0x001fe200078e0a0b */
[----:B------:R-:W-:Y:S04]  /*0fa0*/  BSSY.RECONVERGENT B1, `(.L_x_14) ;  /* 0x0000028000017945 */ /* 0x000fe80003800200 */
[----:B------:R-:W-:-:S13]  /*0fb0*/  ISETP.GT.AND P2, PT, R4, 0x4, PT ;  /* 0x000000040400780c */ /* 0x000fda0003f44270 */
[----:B------:R-:W-:Y:S05]  /*0fc0*/  @!P2 BRA `(.L_x_15) ;  /* 0x000000000094a947 */ /* 0x000fea0003800000 */
[----:B------:R-:W0:Y:S01]  /*0fd0*/  LDC.64 R22, c[0x0][0x380] ;  /* 0x0000e000ff167b82 */ /* 0x000e220000000a00 */
        /* <DEDUP_REMOVED lines=16> */
[----:B------:R-:W-:Y:S01]  /*10e0*/  R2UR UR18, R24 ;  /* 0x00000000181272ca */ /* 0x000fe200000e0000 */
[----:B------:R-:W2:Y:S01]  /*10f0*/  LDG.E R4, desc[UR4][R20.64] ;  /* 0x0000000414047981 */ /* 0x000ea2000c1e1900 */
[----:B------:R-:W-:Y:S02]  /*1100*/  R2UR UR19, R25 ;  /* 0x00000000191372ca */ /* 0x000fe400000e0000 */
[----:B------:R-:W-:Y:S01]  /*1110*/  IADD3 R5, PT, PT, R2, 0x4, R11 ;  /* 0x0000000402057810 */ /* 0x000fe20007ffe00b */
[----:B------:R-:W2:Y:S04]  /*1120*/  LDG.E R6, desc[UR8][R20.64+0x8] ;  /* 0x0000080814067981 */ /* 0x000ea8000c1e1900 */
[----:B------:R-:W-:Y:S01]  /*1130*/  IMAD.WIDE R22, R5, 0x4, R22 ;  /* 0x0000000405167825 */ /* 0x000fe200078e0216 */
[----:B------:R-:W2:Y:S04]  /*1140*/  LDG.E R7, desc[UR10][R20.64+0xc] ;  /* 0x00000c0a14077981 */ /* 0x000ea8000c1e1900 */
[----:B------:R-:W2:Y:S04]  /*1150*/  LDG.E R5, desc[UR6][R20.64+0x4] ;  /* 0x0000040614057981 */ /* 0x000ea8000c1e1900 */
[----:B------:R-:W3:Y:S04]  /*1160*/  LDG.E R12, desc[UR12][R22.64] ;  /* 0x0000000c160c7981 */ /* 0x000ee8000c1e1900 */
[----:B------:R-:W3:Y:S04]  /*1170*/  LDG.E R13, desc[UR14][R22.64+0x4] ;  /* 0x0000040e160d7981 */ /* 0x000ee8000c1e1900 */
[----:B------:R-:W3:Y:S04]  /*1180*/  LDG.E R14, desc[UR16][R22.64+0x8] ;  /* 0x00000810160e7981 */ /* 0x000ee8000c1e1900 */
[----:B------:R-:W3:Y:S01]  /*1190*/  LDG.E R15, desc[UR18][R22.64+0xc] ;  /* 0x00000c12160f7981 */ /* 0x000ee2000c1e1900 */
[----:B------:R-:W0:Y:S01]  /*11a0*/  S2UR UR5, SR_CgaCtaId ;  /* 0x00000000000579c3 */ /* 0x000e220000008800 */
[----:B------:R-:W-:-:S02]  /*11b0*/  UMOV UR4, 0x400 ;  /* 0x0000040000047882 */ /* 0x000fc40000000000 */
[----:B0-----:R-:W-:-:S06]  /*11c0*/  ULEA UR4, UR5, UR4, 0x18 ;  /* 0x0000000405047291 */ /* 0x001fcc000f8ec0ff */
[C---:B------:R-:W-:Y:S01]  /*11d0*/  LEA R8, R11.reuse, UR4, 0x2 ;  /* 0x000000040b087c11 */ /* 0x040fe2000f8e10ff */
[----:B------:R-:W-:Y:S01]  /*11e0*/  VIADD R11, R11, 0x8 ;  /* 0x000000080b0b7836 */ /* 0x000fe20000000000 */
[----:B------:R-:W-:-:S03]  /*11f0*/  PLOP3.LUT P0, PT, PT, PT, PT, 0x8, 0x80 ;  /* 0x000000000080781c */ /* 0x000fc60003f0e170 */
[----:B--2---:R0:W-:Y:S04]  /*1200*/  STS.128 [R8], R4 ;  /* 0x0000000408007388 */ /* 0x0041e80000000c00 */
[----:B---3--:R0:W-:Y:S06]  /*1210*/  STS.128 [R8+0x10], R12 ;  /* 0x0000100c08007388 */ /* 0x0081ec0000000c00 */
.L_x_15:
[----:B------:R-:W-:Y:S05]  /*1220*/  BSYNC.RECONVERGENT B1 ;  /* 0x0000000000017941 */ /* 0x000fea0003800200 */
.L_x_14:
[----:B------:R-:W-:-:S13]  /*1230*/  ISETP.EQ.AND P2, PT, R11, R9, PT ;  /* 0x000000090b00720c */ /* 0x000fda0003f42270 */
[----:B------:R-:W-:Y:S05]  /*1240*/  @!P0 BRA P2, `(.L_x_16) ;  /* 0x00000000005c8947 */ /* 0x000fea0001000000 */
.L_x_11:
[----:B0-----:R-:W0:Y:S01]  /*1250*/  S2R R5, SR_CgaCtaId ;  /* 0x0000000000057919 */ /* 0x001e220000008800 */
[----:B------:R-:W-:-:S04]  /*1260*/  MOV R4, 0x400 ;  /* 0x0000040000047802 */ /* 0x000fc80000000f00 */
[----:B0-----:R-:W-:-:S07]  /*1270*/  LEA R8, R5, R4, 0x18 ;  /* 0x0000000405087211 */ /* 0x001fce00078ec0ff */
.L_x_17:
[----:B--2---:R-:W0:Y:S01]  /*1280*/  LDC.64 R4, c[0x0][0x380] ;  /* 0x0000e000ff047b82 */ /* 0x004e220000000a00 */
[----:B-1----:R-:W-:Y:S01]  /*1290*/  R2UR UR4, R24 ;  /* 0x00000000180472ca */ /* 0x002fe200000e0000 */
[----:B------:R-:W-:Y:S01]  /*12a0*/  IMAD.IADD R13, R2, 0x1, R11 ;  /* 0x00000001020d7824 */ /* 0x000fe200078e020b */
[C---:B------:R-:W-:Y:S02]  /*12b0*/  R2UR UR5, R25.reuse ;  /* 0x00000000190572ca */ /* 0x040fe400000e0000 */
[C---:B------:R-:W-:Y:S02]  /*12c0*/  R2UR UR6, R24.reuse ;  /* 0x00000000180672ca */ /* 0x040fe400000e0000 */
[C---:B------:R-:W-:Y:S02]  /*12d0*/  R2UR UR7, R25.reuse ;  /* 0x00000000190772ca */ /* 0x040fe400000e0000 */
[----:B------:R-:W-:Y:S02]  /*12e0*/  R2UR UR8, R24 ;  /* 0x00000000180872ca */ /* 0x000fe400000e0000 */
[----:B------:R-:W-:-:S02]  /*12f0*/  R2UR UR9, R25 ;  /* 0x00000000190972ca */ /* 0x000fc400000e0000 */
[----:B------:R-:W-:Y:S02]  /*1300*/  R2UR UR10, R24 ;  /* 0x00000000180a72ca */ /* 0x000fe400000e0000 */
[----:B------:R-:W-:Y:S01]  /*1310*/  R2UR UR11, R25 ;  /* 0x00000000190b72ca */ /* 0x000fe200000e0000 */
[----:B0-----:R-:W-:-:S05]  /*1320*/  IMAD.WIDE R12, R13, 0x4, R4 ;  /* 0x000000040d0c7825 */ /* 0x001fca00078e0204 */
[----:B------:R-:W2:Y:S04]  /*1330*/  LDG.E R4, desc[UR4][R12.64] ;  /* 0x000000040c047981 */ /* 0x000ea8000c1e1900 */
[----:B------:R-:W2:Y:S04]  /*1340*/  LDG.E R5, desc[UR6][R12.64+0x4] ;  /* 0x000004060c057981 */ /* 0x000ea8000c1e1900 */
[----:B------:R-:W2:Y:S04]  /*1350*/  LDG.E R6, desc[UR8][R12.64+0x8] ;  /* 0x000008080c067981 */ /* 0x000ea8000c1e1900 */
[----:B------:R-:W2:Y:S01]  /*1360*/  LDG.E R7, desc[UR10][R12.64+0xc] ;  /* 0x00000c0a0c077981 */ /* 0x000ea2000c1e1900 */
[----:B------:R-:W-:-:S02]  /*1370*/  IMAD R14, R11, 0x4, R8 ;  /* 0x000000040b0e7824 */ /* 0x000fc400078e0208 */
[----:B------:R-:W-:-:S05]  /*1380*/  VIADD R11, R11, 0x4 ;  /* 0x000000040b0b7836 */ /* 0x000fca0000000000 */
[----:B------:R-:W-:Y:S01]  /*1390*/  ISETP.NE.AND P0, PT, R11, R9, PT ;  /* 0x000000090b00720c */ /* 0x000fe20003f05270 */
[----:B--2---:R2:W-:-:S12]  /*13a0*/  STS.128 [R14], R4 ;  /* 0x000000040e007388 */ /* 0x0045d80000000c00 */
[----:B------:R-:W-:Y:S05]  /*13b0*/  @P0 BRA `(.L_x_17) ;  /* 0xfffffffc00b00947 */ /* 0x000fea000383ffff */
.L_x_16:
[----:B------:R-:W-:Y:S05]  /*13c0*/  BSYNC.RECONVERGENT B0 ;  /* 0x0000000000007941 */ /* 0x000fea0003800200 */
.L_x_10:
[----:B------:R-:W-:-:S04]  /*13d0*/  LOP3.LUT R3, R3, 0x1, RZ, 0xc0, !PT ;  /* 0x0000000103037812 */ /* 0x000fc800078ec0ff */
[----:B------:R-:W-:-:S13]  /*13e0*/  ISETP.NE.U32.AND P0, PT, R3, 0x1, PT ;  /* 0x000000010300780c */ /* 0x000fda0003f05070 */
[----:B------:R-:W-:Y:S05]  /*13f0*/  @P0 BRA `(.L_x_9) ;  /* 0x00000000002c0947 */ /* 0x000fea0003800000 */
[----:B0-2---:R-:W0:Y:S01]  /*1400*/  LDC.64 R4, c[0x0][0x380] ;  /* 0x0000e000ff047b82 */ /* 0x005e220000000a00 */
[----:B-1----:R-:W-:Y:S01]  /*1410*/  R2UR UR4, R24 ;  /* 0x00000000180472ca */ /* 0x002fe200000e0000 */
[----:B------:R-:W-:Y:S01]  /*1420*/  IMAD.IADD R3, R2, 0x1, R9 ;  /* 0x0000000102037824 */ /* 0x000fe200078e0209 */
[----:B------:R-:W-:-:S03]  /*1430*/  R2UR UR5, R25 ;  /* 0x00000000190572ca */ /* 0x000fc600000e0000 */
[----:B0-----:R-:W-:-:S10]  /*1440*/  IMAD.WIDE R2, R3, 0x4, R4 ;  /* 0x0000000403027825 */ /* 0x001fd400078e0204 */
[----:B------:R-:W2:Y:S01]  /*1450*/  LDG.E R2, desc[UR4][R2.64] ;  /* 0x0000000402027981 */ /* 0x000ea2000c1e1900 */
[----:B------:R-:W0:Y:S01]  /*1460*/  S2UR UR5, SR_CgaCtaId ;  /* 0x00000000000579c3 */ /* 0x000e220000008800 */
[----:B------:R-:W-:Y:S02]  /*1470*/  UMOV UR4, 0x400 ;  /* 0x0000040000047882 */ /* 0x000fe40000000000 */
[----:B0-----:R-:W-:-:S06]  /*1480*/  ULEA UR4, UR5, UR4, 0x18 ;  /* 0x0000000405047291 */ /* 0x001fcc000f8ec0ff */
[----:B------:R-:W-:-:S05]  /*1490*/  LEA R9, R9, UR4, 0x2 ;  /* 0x0000000409097c11 */ /* 0x000fca000f8e10ff */
[----:B--2---:R4:W-:Y:S02]  /*14a0*/  STS [R9], R2 ;  /* 0x0000000209007388 */ /* 0x0049e40000000800 */
.L_x_9:
[----:B------:R-:W5:Y:S01]  /*14b0*/  S2UR UR5, SR_CgaCtaId ;  /* 0x00000000000579c3 */ /* 0x000f620000008800 */
[----:B------:R-:W-:Y:S02]  /*14c0*/  UMOV UR4, 0x400 ;  /* 0x0000040000047882 */ /* 0x000fe40000000000 */
[----:B-----5:R-:W-:-:S06]  /*14d0*/  ULEA UR4, UR5, UR4, 0x18 ;  /* 0x0000000405047291 */ /* 0x020fcc000f8ec0ff */
[----:B0-234-:R-:W-:Y:S01]  /*14e0*/  LEA R2, R28, UR4, 0x2 ;  /* 0x000000041c027c11 */ /* 0x01dfe2000f8e10ff */
[----:B------:R-:W-:Y:S06]  /*14f0*/  @!P1 BRA `(.L_x_18) ;  /* 0x0000003000089947 */ /* 0x000fec0003800000 */
        /* <DEDUP_REMOVED lines=8> */
.L_x_20:
[----:B0-----:R-:W0:Y:S01]  /*1580*/  LDC.64 R4, c[0x0][0x388] ;  /* 0x0000e200ff047b82 */ /* 0x001e220000000a00 */
[C---:B-1----:R-:W-:Y:S01]  /*1590*/  R2UR UR4, R24.reuse ;  /* 0x00000000180472ca */ /* 0x042fe200000e0000 */
[----:B------:R-:W-:Y:S01]  /*15a0*/  IMAD R7, R29, R0, R6 ;  /* 0x000000001d077224 */ /* 0x000fe200078e0206 */
        /* <DEDUP_REMOVED lines=18> */
[----:B------:R-:W3:Y:S01]  /*16d0*/  LDG.E R9, desc[UR6][R4.64+0x4] ;  /* 0x0000040604097981 */ /* 0x000ee2000c1e1900 */
[C---:B------:R-:W-:Y:S02]  /*16e0*/  R2UR UR21, R25.reuse ;  /* 0x00000000191572ca */ /* 0x040fe400000e0000 */
[----:B------:R-:W-:Y:S01]  /*16f0*/  R2UR UR22, R24 ;  /* 0x00000000181672ca */ /* 0x000fe200000e0000 */
[----:B------:R-:W4:Y:S01]  /*1700*/  LDG.E R11, desc[UR8][R4.64+0x8] ;  /* 0x00000808040b7981 */ /* 0x000f22000c1e1900 */
[----:B------:R-:W-:-:S02]  /*1710*/  R2UR UR23, R25 ;  /* 0x00000000191772ca */ /* 0x000fc400000e0000 */
[C---:B------:R-:W-:Y:S01]  /*1720*/  R2UR UR24, R24.reuse ;  /* 0x00000000181872ca */ /* 0x040fe200000e0000 */
[----:B------:R-:W5:Y:S01]  /*1730*/  LDG.E R13, desc[UR10][R4.64+0xc] ;  /* 0x00000c0a040d7981 */ /* 0x000f62000c1e1900 */
[C---:B------:R-:W-:Y:S02]  /*1740*/  R2UR UR25, R25.reuse ;  /* 0x00000000191972ca */ /* 0x040fe400000e0000 */
[C---:B------:R-:W-:Y:S01]  /*1750*/  R2UR UR26, R24.reuse ;  /* 0x00000000181a72ca */ /* 0x040fe200000e0000 */
[----:B------:R-:W5:Y:S01]  /*1760*/  LDG.E R15, desc[UR12][R4.64+0x10] ;  /* 0x0000100c040f7981 */ /* 0x000f62000c1e1900 */
[C---:B------:R-:W-:Y:S02]  /*1770*/  R2UR UR27, R25.reuse ;  /* 0x00000000191b72ca */ /* 0x040fe400000e0000 */
[----:B------:R-:W-:Y:S01]  /*1780*/  R2UR UR28, R24 ;  /* 0x00000000181c72ca */ /* 0x000fe200000e0000 */
[----:B------:R-:W5:Y:S01]  /*1790*/  LDG.E R21, desc[UR14][R4.64+0x14] ;  /* 0x0000140e04157981 */ /* 0x000f62000c1e1900 */
        /* <DEDUP_REMOVED lines=9> */
[----:B------:R-:W-:-:S03]  /*1830*/  R2UR UR35, R25 ;  /* 0x00000000192372ca */ /* 0x000fc600000e0000 */
[----:B------:R-:W5:Y:S04]  /*1840*/  LDG.E R33, desc[UR22][R4.64+0x24] ;  /* 0x0000241604217981 */ /* 0x000f68000c1e1900 */
[----:B------:R-:W5:Y:S04]  /*1850*/  LDG.E R35, desc[UR24][R4.64+0x28] ;  /* 0x0000281804237981 */ /* 0x000f68000c1e1900 */
[----:B------:R-:W5:Y:S04]  /*1860*/  LDG.E R37, desc[UR26][R4.64+0x2c] ;  /* 0x00002c1a04257981 */ /* 0x000f68000c1e1900 */
[----:B------:R-:W5:Y:S04]  /*1870*/  LDG.E R39, desc[UR28][R4.64+0x30] ;  /* 0x0000301c04277981 */ /* 0x000f68000c1e1900 */
[----:B------:R-:W5:Y:S04]  /*1880*/  LDG.E R41, desc[UR30][R4.64+0x34] ;  /* 0x0000341e04297981 */ /* 0x000f68000c1e1900 */
[----:B------:R-:W5:Y:S04]  /*1890*/  LDG.E R43, desc[UR32][R4.64+0x38] ;  /* 0x00003820042b7981 */ /* 0x000f68000c1e1900 */
[----:B------:R-:W5:Y:S01]  /*18a0*/  LDG.E R45, desc[UR34][R4.64+0x3c] ;  /* 0x00003c22042d7981 */ /* 0x000f62000c1e1900 */
[----:B------:R-:W-:-:S02]  /*18b0*/  IMAD R8, R6, 0x4, R2 ;  /* 0x0000000406087824 */ /* 0x000fc400078e0202 */
[----:B------:R-:W-:-:S05]  /*18c0*/  VIADD R6, R6, 0x10 ;  /* 0x0000001006067836 */ /* 0x000fca0000000000 */
[----:B------:R-:W-:Y:S01]  /*18d0*/  ISETP.NE.AND P0, PT, R6, R3, PT ;  /* 0x000000030600720c */ /* 0x000fe20003f05270 */
[----:B--2---:R0:W-:Y:S04]  /*18e0*/  STS [R8], R7 ;  /* 0x0000000708007388 */ /* 0x0041e80000000800 */
[----:B---3--:R0:W-:Y:S04]  /*18f0*/  STS [R8+0x4], R9 ;  /* 0x0000040908007388 */ /* 0x0081e80000000800 */
[----:B----4-:R0:W-:Y:S04]  /*1900*/  STS [R8+0x8], R11 ;  /* 0x0000080b08007388 */ /* 0x0101e80000000800 */
[----:B-----5:R0:W-:Y:S04]  /*1910*/  STS [R8+0xc], R13 ;  /* 0x00000c0d08007388 */ /* 0x0201e80000000800 */
[----:B------:R0:W-:Y:S04]  /*1920*/  STS [R8+0x10], R15 ;  /* 0x0000100f08007388 */ /* 0x0001e80000000800 */
        /* <DEDUP_REMOVED lines=10> */
[----:B------:R0:W-:Y:S01]  /*19d0*/  STS [R8+0x3c], R45 ;  /* 0x00003c2d08007388 */ /* 0x0001e20000000800 */
[----:B------:R-:W-:Y:S05]  /*19e0*/  @P0 BRA `(.L_x_20) ;  /* 0xfffffff800e40947 */ /* 0x000fea000383ffff */
[----:B------:R-:W-:Y:S05]  /*19f0*/  BSYNC.RECONVERGENT B0 ;  /* 0x0000000000007941 */ /* 0x000fea0003800200 */
.L_x_19:
[----:B------:R-:W-:Y:S05]  /*1a00*/  @!P1 BRA `(.L_x_21) ;  /* 0x00000004004c9947 */ /* 0x000fea0003800000 */
[----:B------:R-:W-:Y:S02]  /*1a10*/  ISETP.GE.U32.AND P0, PT, R12, 0x8, PT ;  /* 0x000000080c00780c */ /* 0x000fe40003f06070 */
[----:B0-----:R-:W-:-:S04]  /*1a20*/  LOP3.LUT R9, R0, 0x7, RZ, 0xc0, !PT ;  /* 0x0000000700097812 */ /* 0x001fc800078ec0ff */
[----:B------:R-:W-:-:S07]  /*1a30*/  ISETP.NE.AND P1, PT, R9, RZ, PT ;  /* 0x000000ff0900720c */ /* 0x000fce0003f25270 */
[----:B------:R-:W-:Y:S06]  /*1a40*/  @!P0 BRA `(.L_x_22) ;  /* 0x0000000000948947 */ /* 0x000fec0003800000 */
[----:B------:R-:W0:Y:S01]  /*1a50*/  LDC.64 R4, c[0x0][0x388] ;  /* 0x0000e200ff047b82 */ /* 0x000e220000000a00 */
        /* <DEDUP_REMOVED lines=18> */
[----:B------:R-:W-:-:S03]  /*1b80*/  R2UR UR19, R25 ;  /* 0x00000000191372ca */ /* 0x000fc600000e0000 */
[----:B------:R-:W3:Y:S04]  /*1b90*/  LDG.E R8, desc[UR6][R4.64+0x4] ;  /* 0x0000040604087981 */ /* 0x000ee8000c1e1900 */
[----:B------:R-:W4:Y:S04]  /*1ba0*/  LDG.E R12, desc[UR8][R4.64+0x8] ;  /* 0x00000808040c7981 */ /* 0x000f28000c1e1900 */
[----:B------:R-:W5:Y:S04]  /*1bb0*/  LDG.E R14, desc[UR10][R4.64+0xc] ;  /* 0x00000c0a040e7981 */ /* 0x000f68000c1e1900 */
[----:B------:R-:W5:Y:S04]  /*1bc0*/  LDG.E R20, desc[UR12][R4.64+0x10] ;  /* 0x0000100c04147981 */ /* 0x000f68000c1e1900 */
[----:B------:R-:W5:Y:S04]  /*1bd0*/  LDG.E R22, desc[UR14][R4.64+0x14] ;  /* 0x0000140e04167981 */ /* 0x000f68000c1e1900 */
[----:B------:R-:W5:Y:S04]  /*1be0*/  LDG.E R26, desc[UR16][R4.64+0x18] ;  /* 0x00001810041a7981 */ /* 0x000f68000c1e1900 */
[----:B------:R-:W5:Y:S01]  /*1bf0*/  LDG.E R30, desc[UR18][R4.64+0x1c] ;  /* 0x00001c12041e7981 */ /* 0x000f62000c1e1900 */
[----:B------:R-:W-:-:S02]  /*1c00*/  IMAD R7, R3, 0x4, R2 ;  /* 0x0000000403077824 */ /* 0x000fc400078e0202 */
[----:B------:R-:W-:-:S03]  /*1c10*/  VIADD R3, R3, 0x8 ;  /* 0x0000000803037836 */ /* 0x000fc60000000000 */
[----:B--2---:R0:W-:Y:S04]  /*1c20*/  STS [R7], R6 ;  /* 0x0000000607007388 */ /* 0x0041e80000000800 */
[----:B---3--:R0:W-:Y:S04]  /*1c30*/  STS [R7+0x4], R8 ;  /* 0x0000040807007388 */ /* 0x0081e80000000800 */
[----:B----4-:R0:W-:Y:S04]  /*1c40*/  STS [R7+0x8], R12 ;  /* 0x0000080c07007388 */ /* 0x0101e80000000800 */
[----:B-----5:R0:W-:Y:S04]  /*1c50*/  STS [R7+0xc], R14 ;  /* 0x00000c0e07007388 */ /* 0x0201e80000000800 */
[----:B------:R0:W-:Y:S04]  /*1c60*/  STS [R7+0x10], R20 ;  /* 0x0000101407007388 */ /* 0x0001e80000000800 */
[----:B------:R0:W-:Y:S04]  /*1c70*/  STS [R7+0x14], R22 ;  /* 0x0000141607007388 */ /* 0x0001e80000000800 */
[----:B------:R0:W-:Y:S04]  /*1c80*/  STS [R7+0x18], R26 ;  /* 0x0000181a07007388 */ /* 0x0001e80000000800 */
[----:B------:R0:W-:Y:S02]  /*1c90*/  STS [R7+0x1c], R30 ;  /* 0x00001c1e07007388 */ /* 0x0001e40000000800 */
.L_x_22:
[----:B------:R-:W-:Y:S04]  /*1ca0*/  BSSY.RECONVERGENT B0, `(.L_x_21) ;  /* 0x0000029000007945 */ /* 0x000fe80003800200 */
[----:B------:R-:W-:Y:S05]  /*1cb0*/  @!P1 BRA `(.L_x_23) ;  /* 0x00000000009c9947 */ /* 0x000fea0003800000 */
[----:B------:R-:W-:Y:S02]  /*1cc0*/  ISETP.GE.U32.AND P0, PT, R9, 0x4, PT ;  /* 0x000000040900780c */ /* 0x000fe40003f06070 */
[----:B------:R-:W-:-:S04]  /*1cd0*/  LOP3.LUT R11, R0, 0x3, RZ, 0xc0, !PT ;  /* 0x00000003000b7812 */ /* 0x000fc800078ec0ff */
[----:B------:R-:W-:-:S07]  /*1ce0*/  ISETP.NE.AND P1, PT, R11, RZ, PT ;  /* 0x000000ff0b00720c */ /* 0x000fce0003f25270 */
[----:B------:R-:W-:Y:S06]  /*1cf0*/  @!P0 BRA `(.L_x_24) ;  /* 0x0000000000548947 */ /* 0x000fec0003800000 */
[----:B------:R-:W2:Y:S01]  /*1d00*/  LDC.64 R4, c[0x0][0x388] ;  /* 0x0000e200ff047b82 */ /* 0x000ea20000000a00 */
[C---:B-1----:R-:W-:Y:S01]  /*1d10*/  R2UR UR4, R24.reuse ;  /* 0x00000000180472ca */ /* 0x042fe200000e0000 */
[----:B0-----:R-:W-:Y:S01]  /*1d20*/  IMAD R7, R29, R0, R3 ;  /* 0x000000001d077224 */ /* 0x001fe200078e0203 */
[C---:B------:R-:W-:Y:S02]  /*1d30*/  R2UR UR5, R25.reuse ;  /* 0x00000000190572ca */ /* 0x040fe400000e0000 */
[C---:B------:R-:W-:Y:S02]  /*1d40*/  R2UR UR6, R24.reuse ;  /* 0x00000000180672ca */ /* 0x040fe400000e0000 */
[C---:B------:R-:W-:Y:S02]  /*1d50*/  R2UR UR7, R25.reuse ;  /* 0x00000000190772ca */ /* 0x040fe400000e0000 */
[----:B------:R-:W-:Y:S02]  /*1d60*/  R2UR UR8, R24 ;  /* 0x00000000180872ca */ /* 0x000fe400000e0000 */
[----:B------:R-:W-:-:S02]  /*1d70*/  R2UR UR9, R25 ;  /* 0x00000000190972ca */ /* 0x000fc400000e0000 */
[----:B------:R-:W-:Y:S02]  /*1d80*/  R2UR UR10, R24 ;  /* 0x00000000180a72ca */ /* 0x000fe400000e0000 */
[----:B------:R-:W-:Y:S01]  /*1d90*/  R2UR UR11, R25 ;  /* 0x00000000190b72ca */ /* 0x000fe200000e0000 */
[----:B--2---:R-:W-:-:S05]  /*1da0*/  IMAD.WIDE R4, R7, 0x4, R4 ;  /* 0x0000000407047825 */ /* 0x004fca00078e0204 */
[----:B------:R-:W2:Y:S04]  /*1db0*/  LDG.E R6, desc[UR4][R4.64] ;  /* 0x0000000404067981 */ /* 0x000ea8000c1e1900 */
[----:B------:R-:W3:Y:S04]  /*1dc0*/  LDG.E R8, desc[UR6][R4.64+0x4] ;  /* 0x0000040604087981 */ /* 0x000ee8000c1e1900 */
[----:B------:R-:W4:Y:S04]  /*1dd0*/  LDG.E R12, desc[UR8][R4.64+0x8] ;  /* 0x00000808040c7981 */ /* 0x000f28000c1e1900 */
[----:B------:R-:W5:Y:S01]  /*1de0*/  LDG.E R14, desc[UR10][R4.64+0xc] ;  /* 0x00000c0a040e7981 */ /* 0x000f62000c1e1900 */
[----:B------:R-:W-:-:S02]  /*1df0*/  IMAD R7, R3, 0x4, R2 ;  /* 0x0000000403077824 */ /* 0x000fc400078e0202 */
[----:B------:R-:W-:-:S03]  /*1e00*/  VIADD R3, R3, 0x4 ;  /* 0x0000000403037836 */ /* 0x000fc60000000000 */
[----:B--2---:R2:W-:Y:S04]  /*1e10*/  STS [R7], R6 ;  /* 0x0000000607007388 */ /* 0x0045e80000000800 */
[----:B---3--:R2:W-:Y:S04]  /*1e20*/  STS [R7+0x4], R8 ;  /* 0x0000040807007388 */ /* 0x0085e80000000800 */
[----:B----4-:R2:W-:Y:S04]  /*1e30*/  STS [R7+0x8], R12 ;  /* 0x0000080c07007388 */ /* 0x0105e80000000800 */
[----:B-----5:R2:W-:Y:S02]  /*1e40*/  STS [R7+0xc], R14 ;  /* 0x00000c0e07007388 */ /* 0x0205e40000000800 */
.L_x_24:
[----:B------:R-:W-:Y:S05]  /*1e50*/  @!P1 BRA `(.L_x_23) ;  /* 0x0000000000349947 */ /* 0x000fea0003800000 */
[----:B0-2---:R-:W0:Y:S01]  /*1e60*/  LDC.64 R6, c[0x0][0x388] ;  /* 0x0000e200ff067b82 */ /* 0x005e220000000a00 */
[----:B------:R-:W-:-:S07]  /*1e70*/  IMAD.MOV.U32 R8, RZ, RZ, RZ ;  /* 0x000000ffff087224 */ /* 0x000fce00078e00ff */
.L_x_25:
[----:B-1----:R-:W-:Y:S01]  /*1e80*/  R2UR UR4, R24 ;  /* 0x00000000180472ca */ /* 0x002fe200000e0000 */
[----:B------:R-:W-:Y:S01]  /*1e90*/  IMAD R5, R29, R0, R3 ;  /* 0x000000001d057224 */ /* 0x000fe200078e0203 */
[----:B------:R-:W-:-:S03]  /*1ea0*/  R2UR UR5, R25 ;  /* 0x00000000190572ca */ /* 0x000fc600000e0000 */
[----:B0--3--:R-:W-:-:S10]  /*1eb0*/  IMAD.WIDE R4, R5, 0x4, R6 ;  /* 0x0000000405047825 */ /* 0x009fd400078e0206 */
[----:B------:R-:W2:Y:S01]  /*1ec0*/  LDG.E R4, desc[UR4][R4.64] ;  /* 0x0000000404047981 */ /* 0x000ea2000c1e1900 */
[C---:B------:R-:W-:Y:S02]  /*1ed0*/  IMAD R9, R3.reuse, 0x4, R2 ;  /* 0x0000000403097824 */ /* 0x040fe400078e0202 */
[----:B------:R-:W-:Y:S02]  /*1ee0*/  VIADD R8, R8, 0x1 ;  /* 0x0000000108087836 */ /* 0x000fe40000000000 */
[----:B------:R-:W-:-:S03]  /*1ef0*/  VIADD R3, R3, 0x1 ;  /* 0x0000000103037836 */ /* 0x000fc60000000000 */
[----:B------:R-:W-:Y:S01]  /*1f00*/  ISETP.NE.AND P0, PT, R8, R11, PT ;  /* 0x0000000b0800720c */ /* 0x000fe20003f05270 */
[----:B--2---:R3:W-:-:S12]  /*1f10*/  STS [R9], R4 ;  /* 0x0000000409007388 */ /* 0x0047d80000000800 */
[----:B------:R-:W-:Y:S05]  /*1f20*/  @P0 BRA `(.L_x_25) ;  /* 0xfffffffc00d40947 */ /* 0x000fea000383ffff */
.L_x_23:
[----:B------:R-:W-:Y:S05]  /*1f30*/  BSYNC.RECONVERGENT B0 ;  /* 0x0000000000007941 */ /* 0x000fea0003800200 */
.L_x_21:
[----:B0-----:R-:W0:Y:S01]  /*1f40*/  LDC.U16 R11, c[0x0][0x394] ;  /* 0x0000e500ff0b7b82 */ /* 0x001e220000000400 */
[----:B------:R-:W-:Y:S01]  /*1f50*/  BSSY.RECONVERGENT B0, `(.L_x_18) ;  /* 0x000025c000007945 */ /* 0x000fe20003800200 */
[C---:B--2---:R-:W-:Y:S01]  /*1f60*/  LOP3.LUT R12, R0.reuse, 0x7, RZ, 0xc0, !PT ;  /* 0x00000007000c7812 */ /* 0x044fe200078ec0ff */
[----:B------:R-:W-:Y:S01]  /*1f70*/  IMAD.MOV.U32 R21, RZ, RZ, RZ ;  /* 0x000000ffff157224 */ /* 0x000fe200078e00ff */
[C---:B------:R-:W-:Y:S02]  /*1f80*/  LOP3.LUT R13, R0.reuse, 0x3, RZ, 0xc0, !PT ;  /* 0x00000003000d7812 */ /* 0x040fe400078ec0ff */
[C---:B------:R-:W-:Y:S02]  /*1f90*/  LOP3.LUT R14, R0.reuse, 0x7ffffff8, RZ, 0xc0, !PT ;  /* 0x7ffffff8000e7812 */ /* 0x040fe400078ec0ff */
[----:B------:R-:W-:Y:S02]  /*1fa0*/  LOP3.LUT R15, R0, 0x1, RZ, 0xc0, !PT ;  /* 0x00000001000f7812 */ /* 0x000fe400078ec0ff */
[----:B------:R-:W-:-:S02]  /*1fb0*/  PRMT R20, RZ, 0x7610, R20 ;  /* 0x00007610ff147816 */ /* 0x000fc40000000014 */
[----:B------:R-:W-:-:S07]  /*1fc0*/  PRMT R22, RZ, 0x7610, R22 ;  /* 0x00007610ff167816 */ /* 0x000fce0000000016 */
.L_x_63:
[----:B---34-:R-:W-:Y:S01]  /*1fd0*/  IMAD.MOV R4, RZ, RZ, -R22 ;  /* 0x000000ffff047224 */ /* 0x018fe200078e0a16 */
[----:B--2---:R-:W2:Y:S01]  /*1fe0*/  LDCU UR4, c[0x0][0x394] ;  /* 0x00007280ff0477ac */ /* 0x004ea20008000800 */
[----:B------:R-:W-:Y:S01]  /*1ff0*/  IMAD.MOV R5, RZ, RZ, -R20 ;  /* 0x000000ffff057224 */ /* 0x000fe200078e0a14 */
[----:B------:R-:W-:Y:S01]  /*2000*/  LOP3.LUT R26, R20, 0x3, RZ, 0x3c, !PT ;  /* 0x00000003141a7812 */ /* 0x000fe200078e3cff */
[----:B------:R-:W-:Y:S01]  /*2010*/  BSSY.RECONVERGENT B1, `(.L_x_26) ;  /* 0x0000097000017945 */ /* 0x000fe20003800200 */
[----:B------:R-:W-:Y:S01]  /*2020*/  PRMT R4, R4, 0x7710, RZ ;  /* 0x0000771004047816 */ /* 0x000fe200000000ff */
[--C-:B------:R-:W-:Y:S02]  /*2030*/  IMAD.MOV.U32 R23, RZ, RZ, R21.reuse ;  /* 0x000000ffff177224 */ /* 0x100fe400078e0015 */
[----:B------:R-:W-:Y:S02]  /*2040*/  IMAD.IADD R30, R10, 0x1, -R21 ;  /* 0x000000010a1e7824 */ /* 0x000fe400078e0a15 */
[----:B0-----:R-:W-:-:S02]  /*2050*/  IMAD.IADD R4, R11, 0x1, R4 ;  /* 0x000000010b047824 */ /* 0x001fc400078e0204 */
[----:B------:R-:W-:Y:S02]  /*2060*/  IMAD.MOV.U32 R3, RZ, RZ, -0x1 ;  /* 0xffffffffff037424 */ /* 0x000fe400078e00ff */
[----:B------:R-:W-:Y:S01]  /*2070*/  IMAD.MOV.U32 R32, RZ, RZ, RZ ;  /* 0x000000ffff207224 */ /* 0x000fe200078e00ff */
[----:B------:R-:W-:Y:S01]  /*2080*/  LOP3.LUT R4, R4, 0xffff, RZ, 0xc0, !PT ;  /* 0x0000ffff04047812 */ /* 0x000fe200078ec0ff */
[----:B------:R-:W-:Y:S02]  /*2090*/  IMAD.MOV.U32 R6, RZ, RZ, R21 ;  /* 0x000000ffff067224 */ /* 0x000fe400078e0015 */
[----:B------:R-:W-:Y:S01]  /*20a0*/  IMAD.MOV.U32 R9, RZ, RZ, -0x1 ;  /* 0xffffffffff097424 */ /* 0x000fe200078e00ff */
[----:B------:R-:W-:Y:S01]  /*20b0*/  LOP3.LUT R0, R4, 0x7, RZ, 0xc0, !PT ;  /* 0x0000000704007812 */ /* 0x000fe200078ec0ff */
[----:B------:R-:W-:Y:S01]  /*20c0*/  IMAD.IADD R26, R11, 0x1, R26 ;  /* 0x000000010b1a7824 */ /* 0x000fe200078e021a */
[----:B--2---:R-:W-:-:S03]  /*20d0*/  IADD3 R36, PT, PT, -R21, UR4, RZ ;  /* 0x0000000415247c10 */ /* 0x004fc6000fffe1ff */
[----:B------:R-:W-:Y:S01]  /*20e0*/  VIADD R0, R0, 0xffffffff ;  /* 0xffffffff00007836 */ /* 0x000fe20000000000 */
[----:B-1----:R-:W-:-:S04]  /*20f0*/  LOP3.LUT R7, R36, 0xfffffff8, RZ, 0xc0, !PT ;  /* 0xfffffff824077812 */ /* 0x002fc800078ec0ff */
[----:B------:R-:W-:Y:S02]  /*2100*/  ISETP.GE.U32.AND P0, PT, R0, 0x3, PT ;  /* 0x000000030000780c */ /* 0x000fe40003f06070 */
[----:B------:R-:W-:-:S05]  /*2110*/  PRMT R0, R5, 0x7710, RZ ;  /* 0x0000771005007816 */ /* 0x000fca00000000ff */
[----:B------:R-:W-:-:S07]  /*2120*/  IMAD.IADD R5, R11, 0x1, R0 ;  /* 0x000000010b057824 */ /* 0x000fce00078e0200 */
.L_x_36:
[----:B------:R-:W-:Y:S01]  /*2130*/  ISETP.GE.U32.AND P2, PT, R30, 0x7, PT ;  /* 0x000000071e00780c */ /* 0x000fe20003f46070 */
[----:B------:R-:W-:Y:S01]  /*2140*/  BSSY.RECONVERGENT B2, `(.L_x_27) ;  /* 0x0000038000027945 */ /* 0x000fe20003800200 */
[----:B------:R-:W-:Y:S01]  /*2150*/  LOP3.LUT P1, RZ, R36, 0x7, RZ, 0xc0, !PT ;  /* 0x0000000724ff7812 */ /* 0x000fe2000782c0ff */
[----:B------:R-:W-:-:S10]  /*2160*/  IMAD.MOV.U32 R27, RZ, RZ, R21 ;  /* 0x000000ffff1b7224 */ /* 0x000fd400078e0015 */
[----:B------:R-:W-:Y:S05]  /*2170*/  @!P2 BRA `(.L_x_28) ;  /* 0x0000000000d0a947 */ /* 0x000fea0003800000 */
[----:B------:R-:W0:Y:S01]  /*2180*/  S2R R27, SR_CgaCtaId ;  /* 0x00000000001b7919 */ /* 0x000e220000008800 */
[----:B------:R-:W-:Y:S01]  /*2190*/  MOV R8, 0x400 ;  /* 0x0000040000087802 */ /* 0x000fe20000000f00 */
[----:B------:R-:W-:-:S03]  /*21a0*/  IMAD.MOV.U32 R0, RZ, RZ, RZ ;  /* 0x000000ffff007224 */ /* 0x000fc600078e00ff */
[----:B0-----:R-:W-:Y:S01]  /*21b0*/  LEA R8, R27, R8, 0x18 ;  /* 0x000000081b087211 */ /* 0x001fe200078ec0ff */
[----:B------:R-:W-:-:S07]  /*21c0*/  IMAD.MOV.U32 R27, RZ, RZ, R21 ;  /* 0x000000ffff1b7224 */ /* 0x000fce00078e0015 */
.L_x_29:
[----:B------:R-:W0:Y:S01]  /*21d0*/  LDCU UR4, c[0x0][0x394] ;  /* 0x00007280ff0477ac */ /* 0x000e220008000800 */
[----:B------:R-:W-:Y:S02]  /*21e0*/  VIADD R0, R0, 0x8 ;  /* 0x0000000800007836 */ /* 0x000fe40000000000 */
[----:B0-----:R-:W-:-:S04]  /*21f0*/  IMAD R31, R6, UR4, R27 ;  /* 0x00000004061f7c24 */ /* 0x001fc8000f8e021b */
[----:B------:R-:W-:-:S05]  /*2200*/  IMAD R31, R31, 0x4, R8 ;  /* 0x000000041f1f7824 */ /* 0x000fca00078e0208 */
[----:B------:R-:W0:Y:S04]  /*2210*/  LDS R33, [R31] ;  /* 0x000000001f217984 */ /* 0x000e280000000800 */
[----:B------:R-:W2:Y:S01]  /*2220*/  LDS R35, [R31+0x4] ;  /* 0x000004001f237984 */ /* 0x000ea20000000800 */
[----:B0-----:R-:W-:-:S04]  /*2230*/  FSETP.GT.AND P3, PT, |R33|, R32, PT ;  /* 0x000000202100720b */ /* 0x001fc80003f64200 */
[----:B------:R-:W-:Y:S02]  /*2240*/  FSEL R34, |R33|, R32, P3 ;  /* 0x0000002021227208 */ /* 0x000fe40001800200 */
[----:B------:R-:W-:Y:S02]  /*2250*/  SEL R3, R27, R3, P3 ;  /* 0x000000031b037207 */ /* 0x000fe40001800000 */
[----:B--2---:R-:W-:-:S04]  /*2260*/  FSETP.GT.AND P2, PT, |R35|, R34, PT ;  /* 0x000000222300720b */ /* 0x004fc80003f44200 */
[----:B------:R-:W-:Y:S02]  /*2270*/  FSETP.GT.OR P4, PT, |R33|, R32, P2 ;  /* 0x000000202100720b */ /* 0x000fe40001784600 */
[----:B------:R-:W0:Y:S01]  /*2280*/  LDS R33, [R31+0x8] ;  /* 0x000008001f217984 */ /* 0x000e220000000800 */
[----:B------:R-:W-:Y:S02]  /*2290*/  FSEL R34, |R35|, R34, P2 ;  /* 0x0000002223227208 */ /* 0x000fe40001000200 */
[----:B------:R-:W-:Y:S01]  /*22a0*/  SEL R37, R6, R9, P4 ;  /* 0x0000000906257207 */ /* 0x000fe20002000000 */
[----:B------:R-:W2:Y:S03]  /*22b0*/  LDS R35, [R31+0xc] ;  /* 0x00000c001f237984 */ /* 0x000ea60000000800 */
[----:B------:R-:W-:Y:S01]  /*22c0*/  @P2 VIADD R3, R27, 0x1 ;  /* 0x000000011b032836 */ /* 0x000fe20000000000 */
[----:B------:R-:W-:Y:S01]  /*22d0*/  LDS R9, [R31+0x18] ;  /* 0x000018001f097984 */ /* 0x000fe20000000800 */
[----:B0-----:R-:W-:-:S04]  /*22e0*/  FSETP.GT.AND P6, PT, |R33|, R34, PT ;  /* 0x000000222100720b */ /* 0x001fc80003fc4200 */
[----:B------:R-:W-:-:S04]  /*22f0*/  FSEL R32, |R33|, R34, P6 ;  /* 0x0000002221207208 */ /* 0x000fc80003000200 */
[----:B--2---:R-:W-:-:S04]  /*2300*/  FSETP.GT.AND P5, PT, |R35|, R32, PT ;  /* 0x000000202300720b */ /* 0x004fc80003fa4200 */
[----:B------:R-:W-:Y:S01]  /*2310*/  FSETP.GT.OR P3, PT, |R33|, R34, P5 ;  /* 0x000000222100720b */ /* 0x000fe20002f64600 */
[----:B------:R-:W-:Y:S01]  /*2320*/  @P6 VIADD R3, R27, 0x2 ;  /* 0x000000021b036836 */ /* 0x000fe20000000000 */
[----:B------:R-:W0:Y:S01]  /*2330*/  LDS R33, [R31+0x10] ;  /* 0x000010001f217984 */ /* 0x000e220000000800 */
[----:B------:R-:W-:Y:S02]  /*2340*/  FSEL R32, |R35|, R32, P5 ;  /* 0x0000002023207208 */ /* 0x000fe40002800200 */
[----:B------:R-:W-:Y:S01]  /*2350*/  SEL R37, R6, R37, P3 ;  /* 0x0000002506257207 */ /* 0x000fe20001800000 */
[----:B------:R-:W2:Y:S03]  /*2360*/  LDS R35, [R31+0x14] ;  /* 0x000014001f237984 */ /* 0x000ea60000000800 */
[----:B------:R-:W-:Y:S01]  /*2370*/  @P5 VIADD R3, R27, 0x3 ;  /* 0x000000031b035836 */ /* 0x000fe20000000000 */
[----:B0-----:R-:W-:-:S04]  /*2380*/  FSETP.GT.AND P2, PT, |R33|, R32, PT ;  /* 0x000000202100720b */ /* 0x001fc80003f44200 */
[----:B------:R-:W-:-:S04]  /*2390*/  FSEL R34, |R33|, R32, P2 ;  /* 0x0000002021227208 */ /* 0x000fc80001000200 */
[----:B--2---:R-:W-:-:S04]  /*23a0*/  FSETP.GT.AND P4, PT, |R35|, R34, PT ;  /* 0x000000222300720b */ /* 0x004fc80003f84200 */
[----:B------:R-:W-:Y:S01]  /*23b0*/  FSETP.GT.OR P6, PT, |R33|, R32, P4 ;  /* 0x000000202100720b */ /* 0x000fe200027c4600 */
[----:B------:R-:W-:Y:S01]  /*23c0*/  @P2 VIADD R3, R27, 0x4 ;  /* 0x000000041b032836 */ /* 0x000fe20000000000 */
[----:B------:R-:W0:Y:S01]  /*23d0*/  LDS R32, [R31+0x1c] ;  /* 0x00001c001f207984 */ /* 0x000e220000000800 */
[----:B------:R-:W-:Y:S02]  /*23e0*/  FSEL R34, |R35|, R34, P4 ;  /* 0x0000002223227208 */ /* 0x000fe40002000200 */
[----:B------:R-:W-:Y:S02]  /*23f0*/  ISETP.NE.AND P2, PT, R0, R7, PT ;  /* 0x000000070000720c */ /* 0x000fe40003f45270 */
[-C--:B------:R-:W-:Y:S02]  /*2400*/  FSETP.GT.AND P5, PT, |R9|, R34.reuse, PT ;  /* 0x000000220900720b */ /* 0x080fe40003fa4200 */
[----:B------:R-:W-:Y:S01]  /*2410*/  SEL R37, R6, R37, P6 ;  /* 0x0000002506257207 */ /* 0x000fe20003000000 */
[----:B------:R-:W-:Y:S01]  /*2420*/  @P4 VIADD R3, R27, 0x5 ;  /* 0x000000051b034836 */ /* 0x000fe20000000000 */
[----:B------:R-:W-:-:S09]  /*2430*/  FSEL R9, |R9|, R34, P5 ;  /* 0x0000002209097208 */ /* 0x000fd20002800200 */
[----:B------:R-:W-:Y:S01]  /*2440*/  @P5 VIADD R3, R27, 0x6 ;  /* 0x000000061b035836 */ /* 0x000fe20000000000 */
[----:B0-----:R-:W-:-:S04]  /*2450*/  FSETP.GT.AND P3, PT, |R32|, R9, PT ;  /* 0x000000092000720b */ /* 0x001fc80003f64200 */
[----:B------:R-:W-:Y:S02]  /*2460*/  SEL R37, R6, R37, P3 ;  /* 0x0000002506257207 */ /* 0x000fe40001800000 */
[----:B------:R-:W-:Y:S02]  /*2470*/  FSEL R32, |R32|, R9, P3 ;  /* 0x0000000920207208 */ /* 0x000fe40001800200 */
[----:B------:R-:W-:-:S05]  /*2480*/  SEL R9, R6, R37, P5 ;  /* 0x0000002506097207 */ /* 0x000fca0002800000 */
[C---:B------:R-:W-:Y:S02]  /*2490*/  @P3 VIADD R3, R27.reuse, 0x7 ;  /* 0x000000071b033836 */ /* 0x040fe40000000000 */
[----:B------:R-:W-:Y:S01]  /*24a0*/  VIADD R27, R27, 0x8 ;  /* 0x000000081b1b7836 */ /* 0x000fe20000000000 */
[----:B------:R-:W-:Y:S06]  /*24b0*/  @P2 BRA `(.L_x_29) ;  /* 0xfffffffc00442947 */ /* 0x000fec000383ffff */
.L_x_28:
[----:B------:R-:W-:Y:S05]  /*24c0*/  BSYNC.RECONVERGENT B2 ;  /* 0x0000000000027941 */ /* 0x000fea0003800200 */
.L_x_27:
[----:B------:R-:W-:Y:S04]  /*24d0*/  BSSY.RECONVERGENT B2, `(.L_x_30) ;  /* 0x0000046000027945 */ /* 0x000fe80003800200 */
[----:B------:R-:W-:Y:S05]  /*24e0*/  @!P1 BRA `(.L_x_31) ;  /* 0x0000000400109947 */ /* 0x000fea0003800000 */
[----:B------:R-:W-:Y:S01]  /*24f0*/  BSSY.RECONVERGENT B3, `(.L_x_32) ;  /* 0x000001e000037945 */ /* 0x000fe20003800200 */
[----:B------:R-:W-:-:S03]  /*2500*/  LOP3.LUT P6, RZ, R4, 0x3, RZ, 0xc0, !PT ;  /* 0x0000000304ff7812 */ /* 0x000fc600078cc0ff */
[----:B------:R-:W-:Y:S10]  /*2510*/  @!P0 BRA `(.L_x_33) ;  /* 0x00000000006c8947 */ /* 0x000ff40003800000 */
[----:B------:R-:W0:Y:S01]  /*2520*/  S2UR UR5, SR_CgaCtaId ;  /* 0x00000000000579c3 */ /* 0x000e220000008800 */
[----:B------:R-:W2:Y:S01]  /*2530*/  LDCU UR6, c[0x0][0x394] ;  /* 0x00007280ff0677ac */ /* 0x000ea20008000800 */
[----:B------:R-:W-:Y:S01]  /*2540*/  UMOV UR4, 0x400 ;  /* 0x0000040000047882 */ /* 0x000fe20000000000 */
[----:B--2---:R-:W-:Y:S01]  /*2550*/  IMAD R0, R6, UR6, R27 ;  /* 0x0000000606007c24 */ /* 0x004fe2000f8e021b */
[----:B0-----:R-:W-:-:S06]  /*2560*/  ULEA UR4, UR5, UR4, 0x18 ;  /* 0x0000000405047291 */ /* 0x001fcc000f8ec0ff */
[----:B------:R-:W-:-:S05]  /*2570*/  LEA R0, R0, UR4, 0x2 ;  /* 0x0000000400007c11 */ /* 0x000fca000f8e10ff */
[----:B------:R-:W0:Y:S04]  /*2580*/  LDS R31, [R0] ;  /* 0x00000000001f7984 */ /* 0x000e280000000800 */
[----:B------:R-:W2:Y:S04]  /*2590*/  LDS R33, [R0+0x4] ;  /* 0x0000040000217984 */ /* 0x000ea80000000800 */
[----:B------:R-:W-:Y:S01]  /*25a0*/  LDS R35, [R0+0xc] ;  /* 0x00000c0000237984 */ /* 0x000fe20000000800 */
[----:B0-----:R-:W-:-:S04]  /*25b0*/  FSETP.GT.AND P1, PT, |R31|, R32, PT ;  /* 0x000000201f00720b */ /* 0x001fc80003f24200 */
[----:B------:R-:W-:Y:S02]  /*25c0*/  FSEL R8, |R31|, R32, P1 ;  /* 0x000000201f087208 */ /* 0x000fe40000800200 */
[----:B------:R-:W-:Y:S02]  /*25d0*/  SEL R3, R27, R3, P1 ;  /* 0x000000031b037207 */ /* 0x000fe40000800000 */
[----:B--2---:R-:W-:-:S04]  /*25e0*/  FSETP.GT.AND P2, PT, |R33|, R8, PT ;  /* 0x000000082100720b */ /* 0x004fc80003f44200 */
[----:B------:R-:W-:Y:S02]  /*25f0*/  FSEL R8, |R33|, R8, P2 ;  /* 0x0000000821087208 */ /* 0x000fe40001000200 */
[----:B------:R-:W0:Y:S01]  /*2600*/  LDS R33, [R0+0x8] ;  /* 0x0000080000217984 */ /* 0x000e220000000800 */
[----:B------:R-:W-:-:S04]  /*2610*/  FSETP.GT.OR P3, PT, |R31|, R32, P2 ;  /* 0x000000201f00720b */ /* 0x000fc80001764600 */
[----:B------:R-:W-:Y:S02]  /*2620*/  SEL R9, R6, R9, P3 ;  /* 0x0000000906097207 */ /* 0x000fe40001800000 */
[----:B------:R-:W-:Y:S01]  /*2630*/  @P2 VIADD R3, R27, 0x1 ;  /* 0x000000011b032836 */ /* 0x000fe20000000000 */
[----:B0-----:R-:W-:-:S04]  /*2640*/  FSETP.GT.AND P4, PT, |R33|, R8, PT ;  /* 0x000000082100720b */ /* 0x001fc80003f84200 */
[----:B------:R-:W-:-:S04]  /*2650*/  FSEL R8, |R33|, R8, P4 ;  /* 0x0000000821087208 */ /* 0x000fc80002000200 */
[----:B------:R-:W-:-:S04]  /*2660*/  FSETP.GT.AND P5, PT, |R35|, R8, PT ;  /* 0x000000082300720b */ /* 0x000fc80003fa4200 */
[C---:B------:R-:W-:Y:S01]  /*2670*/  SEL R9, R6.reuse, R9, P5 ;  /* 0x0000000906097207 */ /* 0x040fe20002800000 */
[----:B------:R-:W-:Y:S01]  /*2680*/  @P4 VIADD R3, R27, 0x2 ;  /* 0x000000021b034836 */ /* 0x000fe20000000000 */
[----:B------:R-:W-:Y:S02]  /*2690*/  FSEL R32, |R35|, R8, P5 ;  /* 0x0000000823207208 */ /* 0x000fe40002800200 */
[----:B------:R-:W-:-:S05]  /*26a0*/  SEL R9, R6, R9, P4 ;  /* 0x0000000906097207 */ /* 0x000fca0002000000 */
[C---:B------:R-:W-:Y:S02]  /*26b0*/  @P5 VIADD R3, R27.reuse, 0x3 ;  /* 0x000000031b035836 */ /* 0x040fe40000000000 */
[----:B------:R-:W-:-:S07]  /*26c0*/  VIADD R27, R27, 0x4 ;  /* 0x000000041b1b7836 */ /* 0x000fce0000000000 */
.L_x_33:
[----:B------:R-:W-:Y:S05]  /*26d0*/  BSYNC.RECONVERGENT B3 ;  /* 0x0000000000037941 */ /* 0x000fea0003800200 */
.L_x_32:
[----:B------:R-:W-:Y:S05]  /*26e0*/  @!P6 BRA `(.L_x_31) ;  /* 0x000000000090e947 */ /* 0x000fea0003800000 */
[C---:B------:R-:W-:Y:S01]  /*26f0*/  LOP3.LUT R0, R5.reuse, 0x3, RZ, 0xc0, !PT ;  /* 0x0000000305007812 */ /* 0x040fe200078ec0ff */
[----:B------:R-:W-:Y:S01]  /*2700*/  BSSY.RECONVERGENT B3, `(.L_x_34) ;  /* 0x0000016000037945 */ /* 0x000fe20003800200 */
[----:B------:R-:W-:Y:S02]  /*2710*/  LOP3.LUT R8, R5, 0x1, RZ, 0xc0, !PT ;  /* 0x0000000105087812 */ /* 0x000fe400078ec0ff */
[----:B------:R-:W-:Y:S02]  /*2720*/  ISETP.NE.AND P1, PT, R0, 0x1, PT ;  /* 0x000000010000780c */ /* 0x000fe40003f25270 */
[----:B------:R-:W-:-:S11]  /*2730*/  ISETP.NE.U32.AND P2, PT, R8, 0x1, PT ;  /* 0x000000010800780c */ /* 0x000fd60003f45070 */
[----:B------:R-:W-:Y:S05]  /*2740*/  @!P1 BRA `(.L_x_35) ;  /* 0x0000000000449947 */ /* 0x000fea0003800000 */
[----:B------:R-:W0:Y:S01]  /*2750*/  S2UR UR5, SR_CgaCtaId ;  /* 0x00000000000579c3 */ /* 0x000e220000008800 */
[----:B------:R-:W2:Y:S01]  /*2760*/  LDCU UR6, c[0x0][0x394] ;  /* 0x00007280ff0677ac */ /* 0x000ea20008000800 */
[----:B------:R-:W-:Y:S01]  /*2770*/  UMOV UR4, 0x400 ;  /* 0x0000040000047882 */ /* 0x000fe20000000000 */
[----:B--2---:R-:W-:Y:S01]  /*2780*/  IMAD R0, R6, UR6, R27 ;  /* 0x0000000606007c24 */ /* 0x004fe2000f8e021b */
[----:B0-----:R-:W-:-:S06]  /*2790*/  ULEA UR4, UR5, UR4, 0x18 ;  /* 0x0000000405047291 */ /* 0x001fcc000f8ec0ff */
[----:B------:R-:W-:-:S05]  /*27a0*/  LEA R0, R0, UR4, 0x2 ;  /* 0x0000000400007c11 */ /* 0x000fca000f8e10ff */
[----:B------:R-:W0:Y:S04]  /*27b0*/  LDS R31, [R0] ;  /* 0x00000000001f7984 */ /* 0x000e280000000800 */
[----:B------:R-:W2:Y:S01]  /*27c0*/  LDS R33, [R0+0x4] ;  /* 0x0000040000217984 */ /* 0x000ea20000000800 */
[----:B0-----:R-:W-:-:S04]  /*27d0*/  FSETP.GT.AND P1, PT, |R31|, R32, PT ;  /* 0x000000201f00720b */ /* 0x001fc80003f24200 */
[----:B------:R-:W-:Y:S02]  /*27e0*/  FSEL R32, |R31|, R32, P1 ;  /* 0x000000201f207208 */ /* 0x000fe40000800200 */
[----:B------:R-:W-:Y:S02]  /*27f0*/  SEL R3, R27, R3, P1 ;  /* 0x000000031b037207 */ /* 0x000fe40000800000 */
[----:B--2---:R-:W-:-:S04]  /*2800*/  FSETP.GT.AND P3, PT, |R33|, R32, PT ;  /* 0x000000202100720b */ /* 0x004fc80003f64200 */
[C---:B------:R-:W-:Y:S02]  /*2810*/  SEL R9, R6.reuse, R9, P3 ;  /* 0x0000000906097207 */ /* 0x040fe40001800000 */
[----:B------:R-:W-:Y:S02]  /*2820*/  FSEL R32, |R33|, R32, P3 ;  /* 0x0000002021207208 */ /* 0x000fe40001800200 */
[----:B------:R-:W-:-:S05]  /*2830*/  SEL R9, R6, R9, P1 ;  /* 0x0000000906097207 */ /* 0x000fca0000800000 */
[C---:B------:R-:W-:Y:S02]  /*2840*/  @P3 VIADD R3, R27.reuse, 0x1 ;  /* 0x000000011b033836 */ /* 0x040fe40000000000 */
[----:B------:R-:W-:-:S07]  /*2850*/  VIADD R27, R27, 0x2 ;  /* 0x000000021b1b7836 */ /* 0x000fce0000000000 */
.L_x_35:
[----:B------:R-:W-:Y:S05]  /*2860*/  BSYNC.RECONVERGENT B3 ;  /* 0x0000000000037941 */ /* 0x000fea0003800200 */
.L_x_34:
[----:B------:R-:W-:Y:S05]  /*2870*/  @P2 BRA `(.L_x_31) ;  /* 0x00000000002c2947 */ /* 0x000fea0003800000 */
[----:B------:R-:W0:Y:S01]  /*2880*/  S2UR UR5, SR_CgaCtaId ;  /* 0x00000000000579c3 */ /* 0x000e220000008800 */
[----:B------:R-:W2:Y:S01]  /*2890*/  LDCU UR6, c[0x0][0x394] ;  /* 0x00007280ff0677ac */ /* 0x000ea20008000800 */
[----:B------:R-:W-:Y:S01]  /*28a0*/  UMOV UR4, 0x400 ;  /* 0x0000040000047882 */ /* 0x000fe20000000000 */
[----:B--2---:R-:W-:Y:S01]  /*28b0*/  IMAD R0, R6, UR6, R27 ;  /* 0x0000000606007c24 */ /* 0x004fe2000f8e021b */
[----:B0-----:R-:W-:-:S06]  /*28c0*/  ULEA UR4, UR5, UR4, 0x18 ;  /* 0x0000000405047291 */ /* 0x001fcc000f8ec0ff */
[----:B------:R-:W-:-:S05]  /*28d0*/  LEA R0, R0, UR4, 0x2 ;  /* 0x0000000400007c11 */ /* 0x000fca000f8e10ff */
[----:B------:R-:W0:Y:S02]  /*28e0*/  LDS R31, [R0] ;  /* 0x00000000001f7984 */ /* 0x000e240000000800 */
[----:B0-----:R-:W-:-:S13]  /*28f0*/  FSETP.GT.AND P1, PT, |R31|, R32, PT ;  /* 0x000000201f00720b */ /* 0x001fda0003f24200 */
[----:B------:R-:W-:Y:S02]  /*2900*/  @P1 IMAD.MOV.U32 R3, RZ, RZ, R27 ;  /* 0x000000ffff031224 */ /* 0x000fe400078e001b */
[----:B------:R-:W-:Y:S01]  /*2910*/  @P1 FADD R32, |R31|, -RZ ;  /* 0x800000ff1f201221 */ /* 0x000fe20000000200 */
[----:B------:R-:W-:-:S07]  /*2920*/  @P1 IMAD.MOV.U32 R9, RZ, RZ, R6 ;  /* 0x000000ffff091224 */ /* 0x000fce00078e0006 */
.L_x_31:
[----:B------:R-:W-:Y:S05]  /*2930*/  BSYNC.RECONVERGENT B2 ;  /* 0x0000000000027941 */ /* 0x000fea0003800200 */
.L_x_30:
[----:B------:R-:W0:Y:S01]  /*2940*/  LDC R0, c[0x0][0x394] ;  /* 0x0000e500ff007b82 */ /* 0x000e220000000800 */
[----:B------:R-:W-:-:S05]  /*2950*/  VIADD R6, R6, 0x1 ;  /* 0x0000000106067836 */ /* 0x000fca0000000000 */
[----:B0-----:R-:W-:-:S13]  /*2960*/  ISETP.NE.AND P1, PT, R6, R0, PT ;  /* 0x000000000600720c */ /* 0x001fda0003f25270 */
[----:B------:R-:W-:Y:S05]  /*2970*/  @P1 BRA `(.L_x_36) ;  /* 0xfffffff400ec1947 */ /* 0x000fea000383ffff */
[----:B------:R-:W-:Y:S05]  /*2980*/  BSYNC.RECONVERGENT B1 ;  /* 0x0000000000017941 */ /* 0x000fea0003800200 */
.L_x_26:
[C---:B-1----:R-:W-:Y:S01]  /*2990*/  R2UR UR6, R24.reuse ;  /* 0x00000000180672ca */ /* 0x042fe200000e0000 */
[--C-:B------:R-:W-:Y:S01]  /*29a0*/  IMAD.WIDE R4, R9, 0x4, R18.reuse ;  /* 0x0000000409047825 */ /* 0x100fe200078e0212 */
[----:B------:R-:W-:Y:S02]  /*29b0*/  R2UR UR7, R25 ;  /* 0x00000000190772ca */ /* 0x000fe400000e0000 */
[----:B------:R-:W-:Y:S01]  /*29c0*/  R2UR UR4, R24 ;  /* 0x00000000180472ca */ /* 0x000fe200000e0000 */
[----:B------:R-:W-:Y:S01]  /*29d0*/  IMAD.WIDE.U32 R6, R21, 0x4, R18 ;  /* 0x0000000415067825 */ /* 0x000fe200078e0012 */
[----:B------:R-:W-:-:S09]  /*29e0*/  R2UR UR5, R25 ;  /* 0x00000000190572ca */ /* 0x000fd200000e0000 */
[----:B------:R-:W2:Y:S04]  /*29f0*/  LD.E R31, desc[UR6][R4.64] ;  /* 0x00000006041f7980 */ /* 0x000ea8000c101900 */
[----:B------:R-:W3:Y:S01]  /*2a00*/  LD.E R27, desc[UR4][R6.64] ;  /* 0x00000004061b7980 */ /* 0x000ee2000c101900 */
[----:B------:R-:W-:Y:S01]  /*2a10*/  ISETP.GE.U32.AND P1, PT, R10, 0x7, PT ;  /* 0x000000070a00780c */ /* 0x000fe20003f26070 */
[----:B------:R-:W-:Y:S02]  /*2a20*/  IMAD.MOV.U32 R8, RZ, RZ, RZ ;  /* 0x000000ffff087224 */ /* 0x000fe400078e00ff */
[----:B--2---:R0:W-:Y:S04]  /*2a30*/  ST.E desc[UR4][R6.64], R31 ;  /* 0x0000001f06007985 */ /* 0x0041e8000c101904 */
[----:B---3--:R0:W-:Y:S06]  /*2a40*/  ST.E desc[UR6][R4.64], R27 ;  /* 0x0000001b04007985 */ /* 0x0081ec000c101906 */
[----:B------:R-:W-:Y:S05]  /*2a50*/  @!P1 BRA `(.L_x_37) ;  /* 0x0000000000b89947 */ /* 0x000fea0003800000 */
[----:B0-----:R-:W0:Y:S01]  /*2a60*/  S2R R7, SR_CgaCtaId ;  /* 0x0000000000077919 */ /* 0x001e220000008800 */
[----:B------:R-:W-:Y:S01]  /*2a70*/  MOV R4, 0x400 ;  /* 0x0000040000047802 */ /* 0x000fe20000000f00 */
[----:B------:R-:W-:Y:S01]  /*2a80*/  BSSY.RECONVERGENT B1, `(.L_x_38) ;  /* 0x000002a000017945 */ /* 0x000fe20003800200 */
[----:B------:R-:W-:Y:S02]  /*2a90*/  IMAD.MOV.U32 R5, RZ, RZ, RZ ;  /* 0x000000ffff057224 */ /* 0x000fe400078e00ff */
[----:B0-----:R-:W-:-:S07]  /*2aa0*/  LEA R4, R7, R4, 0x18 ;  /* 0x0000000407047211 */ /* 0x001fce00078ec0ff */
.L_x_39:
[-CC-:B0-----:R-:W-:Y:S02]  /*2ab0*/  IMAD R27, R9, R0.reuse, R5.reuse ;  /* 0x00000000091b7224 */ /* 0x181fe400078e0205 */
[----:B------:R-:W-:Y:S02]  /*2ac0*/  IMAD R7, R21, R0, R5 ;  /* 0x0000000015077224 */ /* 0x000fe400078e0205 */
[--C-:B------:R-:W-:Y:S02]  /*2ad0*/  IMAD R27, R27, 0x4, R4.reuse ;  /* 0x000000041b1b7824 */ /* 0x100fe400078e0204 */
[----:B------:R-:W-:Y:S02]  /*2ae0*/  IMAD R7, R7, 0x4, R4 ;  /* 0x0000000407077824 */ /* 0x000fe400078e0204 */
[----:B------:R-:W-:Y:S01]  /*2af0*/  VIADD R5, R5, 0x8 ;  /* 0x0000000805057836 */ /* 0x000fe20000000000 */
[----:B------:R-:W0:Y:S04]  /*2b00*/  LDS R8, [R27] ;  /* 0x000000001b087984 */ /* 0x000e280000000800 */
[----:B------:R-:W1:Y:S01]  /*2b10*/  LDS R6, [R7] ;  /* 0x0000000007067984 */ /* 0x000e620000000800 */
[----:B------:R-:W-:-:S03]  /*2b20*/  ISETP.NE.AND P0, PT, R5, R14, PT ;  /* 0x0000000e0500720c */ /* 0x000fc60003f05270 */
[----:B0-----:R-:W-:Y:S04]  /*2b30*/  STS [R7], R8 ;  /* 0x0000000807007388 */ /* 0x001fe80000000800 */
[----:B-1----:R-:W-:Y:S04]  /*2b40*/  STS [R27], R6 ;  /* 0x000000061b007388 */ /* 0x002fe80000000800 */
[----:B------:R-:W0:Y:S04]  /*2b50*/  LDS R34, [R27+0x4] ;  /* 0x000004001b227984 */ /* 0x000e280000000800 */
[----:B------:R-:W1:Y:S04]  /*2b60*/  LDS R32, [R7+0x4] ;  /* 0x0000040007207984 */ /* 0x000e680000000800 */
[----:B0-----:R-:W-:Y:S04]  /*2b70*/  STS [R7+0x4], R34 ;  /* 0x0000042207007388 */ /* 0x001fe80000000800 */
[----:B-1----:R-:W-:Y:S04]  /*2b80*/  STS [R27+0x4], R32 ;  /* 0x000004201b007388 */ /* 0x002fe80000000800 */
        /* <DEDUP_REMOVED lines=22> */
[----:B0-----:R0:W-:Y:S04]  /*2cf0*/  STS [R7+0x1c], R40 ;  /* 0x00001c2807007388 */ /* 0x0011e80000000800 */
[----:B-1----:R0:W-:Y:S01]  /*2d00*/  STS [R27+0x1c], R8 ;  /* 0x00001c081b007388 */ /* 0x0021e20000000800 */
[----:B------:R-:W-:Y:S05]  /*2d10*/  @P0 BRA `(.L_x_39) ;  /* 0xfffffffc00640947 */ /* 0x000fea000383ffff */
[----:B------:R-:W-:Y:S05]  /*2d20*/  BSYNC.RECONVERGENT B1 ;  /* 0x0000000000017941 */ /* 0x000fea0003800200 */
.L_x_38:
[----:B0-----:R-:W-:-:S07]  /*2d30*/  IMAD.MOV.U32 R8, RZ, RZ, R14 ;  /* 0x000000ffff087224 */ /* 0x001fce00078e000e */
.L_x_37:
[C---:B------:R-:W-:Y:S01]  /*2d40*/  ISETP.NE.AND P2, PT, R12.reuse, RZ, PT ;  /* 0x000000ff0c00720c */ /* 0x040fe20003f45270 */
[----:B------:R-:W-:-:S12]  /*2d50*/  VIADD R32, R12, 0xffffffff ;  /* 0xffffffff0c207836 */ /* 0x000fd80000000000 */
[----:B------:R-:W-:Y:S05]  /*2d60*/  @!P2 BRA `(.L_x_40) ;  /* 0x0000000000eca947 */ /* 0x000fea0003800000 */
[----:B------:R-:W-:Y:S02]  /*2d70*/  ISETP.GE.U32.AND P0, PT, R32, 0x3, PT ;  /* 0x000000032000780c */ /* 0x000fe40003f06070 */
[----:B------:R-:W-:-:S11]  /*2d80*/  ISETP.NE.AND P3, PT, R13, RZ, PT ;  /* 0x000000ff0d00720c */ /* 0x000fd60003f65270 */
[----:B------:R-:W-:Y:S05]  /*2d90*/  @!P0 BRA `(.L_x_41) ;  /* 0x0000000000608947 */ /* 0x000fea0003800000 */
[----:B------:R-:W1:Y:S01]  /*2da0*/  S2UR UR5, SR_CgaCtaId ;  /* 0x00000000000579c3 */ /* 0x000e620000008800 */
[----:B------:R-:W-:Y:S01]  /*2db0*/  UMOV UR4, 0x400 ;  /* 0x0000040000047882 */ /* 0x000fe20000000000 */
[-CC-:B0-----:R-:W-:Y:S02]  /*2dc0*/  IMAD R5, R9, R0.reuse, R8.reuse ;  /* 0x0000000009057224 */ /* 0x181fe400078e0208 */
[----:B------:R-:W-:Y:S02]  /*2dd0*/  IMAD R4, R21, R0, R8 ;  /* 0x0000000015047224 */ /* 0x000fe400078e0208 */
[----:B------:R-:W-:Y:S01]  /*2de0*/  VIADD R8, R8, 0x4 ;  /* 0x0000000408087836 */ /* 0x000fe20000000000 */
[----:B-1----:R-:W-:-:S06]  /*2df0*/  ULEA UR4, UR5, UR4, 0x18 ;  /* 0x0000000405047291 */ /* 0x002fcc000f8ec0ff */
[----:B------:R-:W-:Y:S02]  /*2e00*/  LEA R6, R5, UR4, 0x2 ;  /* 0x0000000405067c11 */ /* 0x000fe4000f8e10ff */
[----:B------:R-:W-:-:S03]  /*2e10*/  LEA R4, R4, UR4, 0x2 ;  /* 0x0000000404047c11 */ /* 0x000fc6000f8e10ff */
[----:B------:R-:W0:Y:S04]  /*2e20*/  LDS R7, [R6] ;  /* 0x0000000006077984 */ /* 0x000e280000000800 */
[----:B------:R-:W1:Y:S04]  /*2e30*/  LDS R5, [R4] ;  /* 0x0000000004057984 */ /* 0x000e680000000800 */
        /* <DEDUP_REMOVED lines=13> */
[----:B-1----:R2:W-:Y:S02]  /*2f10*/  STS [R6+0xc], R7 ;  /* 0x00000c0706007388 */ /* 0x0025e40000000800 */
.L_x_41:
[----:B------:R-:W-:Y:S05]  /*2f20*/  @!P3 BRA `(.L_x_40) ;  /* 0x00000000007cb947 */ /* 0x000fea0003800000 */
[----:B------:R-:W-:Y:S02]  /*2f30*/  ISETP.NE.AND P3, PT, R13, 0x1, PT ;  /* 0x000000010d00780c */ /* 0x000fe40003f65270 */
[----:B------:R-:W-:-:S11]  /*2f40*/  ISETP.NE.AND P0, PT, R15, RZ, PT ;  /* 0x000000ff0f00720c */ /* 0x000fd60003f05270 */
[----:B------:R-:W-:Y:S05]  /*2f50*/  @!P3 BRA `(.L_x_42) ;  /* 0x000000000040b947 */ /* 0x000fea0003800000 */
[----:B------:R-:W1:Y:S01]  /*2f60*/  S2UR UR5, SR_CgaCtaId ;  /* 0x00000000000579c3 */ /* 0x000e620000008800 */
[----:B------:R-:W-:Y:S01]  /*2f70*/  UMOV UR4, 0x400 ;  /* 0x0000040000047882 */ /* 0x000fe20000000000 */
[-CC-:B0-2---:R-:W-:Y:S02]  /*2f80*/  IMAD R4, R9, R0.reuse, R8.reuse ;  /* 0x0000000009047224 */ /* 0x185fe400078e0208 */
        /* <DEDUP_REMOVED lines=11> */
[----:B0-----:R3:W-:Y:S04]  /*3040*/  STS [R27+0x4], R7 ;  /* 0x000004071b007388 */ /* 0x0017e80000000800 */
[----:B-1----:R3:W-:Y:S02]  /*3050*/  STS [R5+0x4], R34 ;  /* 0x0000042205007388 */ /* 0x0027e40000000800 */
.L_x_42:
[----:B------:R-:W-:Y:S05]  /*3060*/  @!P0 BRA `(.L_x_40) ;  /* 0x00000000002c8947 */ /* 0x000fea0003800000 */
[----:B------:R-:W1:Y:S01]  /*3070*/  S2UR UR5, SR_CgaCtaId ;  /* 0x00000000000579c3 */ /* 0x000e620000008800 */
[----:B------:R-:W-:Y:S01]  /*3080*/  UMOV UR4, 0x400 ;  /* 0x0000040000047882 */ /* 0x000fe20000000000 */
[-CC-:B------:R-:W-:Y:S02]  /*3090*/  IMAD R9, R9, R0.reuse, R8.reuse ;  /* 0x0000000009097224 */ /* 0x180fe400078e0208 */
[----:B0-2---:R-:W-:Y:S01]  /*30a0*/  IMAD R4, R21, R0, R8 ;  /* 0x0000000015047224 */ /* 0x005fe200078e0208 */
[----:B-1----:R-:W-:-:S06]  /*30b0*/  ULEA UR4, UR5, UR4, 0x18 ;  /* 0x0000000405047291 */ /* 0x002fcc000f8ec0ff */
[----:B------:R-:W-:Y:S02]  /*30c0*/  LEA R6, R9, UR4, 0x2 ;  /* 0x0000000409067c11 */ /* 0x000fe4000f8e10ff */
[----:B------:R-:W-:-:S03]  /*30d0*/  LEA R4, R4, UR4, 0x2 ;  /* 0x0000000404047c11 */ /* 0x000fc6000f8e10ff */
[----:B---3--:R-:W0:Y:S04]  /*30e0*/  LDS R7, [R6] ;  /* 0x0000000006077984 */ /* 0x008e280000000800 */
[----:B------:R-:W1:Y:S04]  /*30f0*/  LDS R5, [R4] ;  /* 0x0000000004057984 */ /* 0x000e680000000800 */
[----:B0-----:R4:W-:Y:S04]  /*3100*/  STS [R4], R7 ;  /* 0x0000000704007388 */ /* 0x0019e80000000800 */
[----:B-1----:R4:W-:Y:S02]  /*3110*/  STS [R6], R5 ;  /* 0x0000000506007388 */ /* 0x0029e40000000800 */
.L_x_40:
[C---:B------:R-:W-:Y:S01]  /*3120*/  R2UR UR6, R24.reuse ;  /* 0x00000000180672ca */ /* 0x040fe200000e0000 */
[--C-:B0-234-:R-:W-:Y:S01]  /*3130*/  IMAD.WIDE R4, R3, 0x4, R16.reuse ;  /* 0x0000000403047825 */ /* 0x11dfe200078e0210 */
[----:B------:R-:W-:Y:S02]  /*3140*/  R2UR UR7, R25 ;  /* 0x00000000190772ca */ /* 0x000fe400000e0000 */
[----:B------:R-:W-:Y:S01]  /*3150*/  R2UR UR4, R24 ;  /* 0x00000000180472ca */ /* 0x000fe200000e0000 */
[----:B------:R-:W-:Y:S01]  /*3160*/  IMAD.WIDE.U32 R6, R21, 0x4, R16 ;  /* 0x0000000415067825 */ /* 0x000fe200078e0010 */
[----:B------:R-:W-:-:S09]  /*3170*/  R2UR UR5, R25 ;  /* 0x00000000190572ca */ /* 0x000fd200000e0000 */
[----:B------:R-:W2:Y:S04]  /*3180*/  LD.E R27, desc[UR6][R4.64] ;  /* 0x00000006041b7980 */ /* 0x000ea8000c101900 */
[----:B------:R-:W3:Y:S01]  /*3190*/  LD.E R9, desc[UR4][R6.64] ;  /* 0x0000000406097980 */ /* 0x000ee2000c101900 */
[----:B------:R-:W-:-:S03]  /*31a0*/  IMAD.MOV.U32 R8, RZ, RZ, RZ ;  /* 0x000000ffff087224 */ /* 0x000fc600078e00ff */
[----:B--2---:R0:W-:Y:S04]  /*31b0*/  ST.E desc[UR4][R6.64], R27 ;  /* 0x0000001b06007985 */ /* 0x0041e8000c101904 */
[----:B---3--:R0:W-:Y:S01]  /*31c0*/  ST.E desc[UR6][R4.64], R9 ;  /* 0x0000000904007985 */ /* 0x0081e2000c101906 */
[----:B------:R-:W-:Y:S05]  /*31d0*/  @!P1 BRA `(.L_x_43) ;  /* 0x0000000000f09947 */ /* 0x000fea0003800000 */
[----:B0-----:R-:W0:Y:S01]  /*31e0*/  S2R R7, SR_CgaCtaId ;  /* 0x0000000000077919 */ /* 0x001e220000008800 */
[----:B------:R-:W-:Y:S01]  /*31f0*/  MOV R4, 0x400 ;  /* 0x0000040000047802 */ /* 0x000fe20000000f00 */
[----:B------:R-:W-:Y:S01]  /*3200*/  BSSY.RECONVERGENT B1, `(.L_x_44) ;  /* 0x0000038000017945 */ /* 0x000fe20003800200 */
[----:B------:R-:W-:Y:S02]  /*3210*/  IMAD.MOV.U32 R5, RZ, RZ, RZ ;  /* 0x000000ffff057224 */ /* 0x000fe400078e00ff */
[----:B0-----:R-:W-:-:S07]  /*3220*/  LEA R4, R7, R4, 0x18 ;  /* 0x0000000407047211 */ /* 0x001fce00078ec0ff */
.L_x_45:
[CC--:B0-----:R-:W-:Y:S02]  /*3230*/  IMAD R9, R5.reuse, R0.reuse, R3 ;  /* 0x0000000005097224 */ /* 0x0c1fe400078e0203 */
[----:B------:R-:W-:Y:S02]  /*3240*/  IMAD R7, R5, R0, R21 ;  /* 0x0000000005077224 */ /* 0x000fe400078e0215 */
[--C-:B------:R-:W-:Y:S02]  /*3250*/  IMAD R9, R9, 0x4, R4.reuse ;  /* 0x0000000409097824 */ /* 0x100fe400078e0204 */
[----:B------:R-:W-:Y:S02]  /*3260*/  IMAD R7, R7, 0x4, R4 ;  /* 0x0000000407077824 */ /* 0x000fe400078e0204 */
[C---:B------:R-:W-:Y:S01]  /*3270*/  IMAD R33, R0.reuse, 0x4, R9 ;  /* 0x0000000400217824 */ /* 0x040fe200078e0209 */
[----:B------:R-:W0:Y:S01]  /*3280*/  LDS R8, [R9] ;  /* 0x0000000009087984 */ /* 0x000e220000000800 */
[----:B------:R-:W-:-:S02]  /*3290*/  IMAD R27, R0, 0x4, R7 ;  /* 0x00000004001b7824 */ /* 0x000fc400078e0207 */
[C---:B------:R-:W-:Y:S01]  /*32a0*/  IMAD R37, R0.reuse, 0x4, R33 ;  /* 0x0000000400257824 */ /* 0x040fe200078e0221 */
[----:B------:R-:W1:Y:S01]  /*32b0*/  LDS R6, [R7] ;  /* 0x0000000007067984 */ /* 0x000e620000000800 */
[C---:B------:R-:W-:Y:S02]  /*32c0*/  IMAD R35, R0.reuse, 0x4, R27 ;  /* 0x0000000400237824 */ /* 0x040fe400078e021b */
[C---:B------:R-:W-:Y:S02]  /*32d0*/  IMAD R39, R0.reuse, 0x4, R37 ;  /* 0x0000000400277824 */ /* 0x040fe400078e0225 */
[----:B------:R-:W-:Y:S02]  /*32e0*/  VIADD R5, R5, 0x8 ;  /* 0x0000000805057836 */ /* 0x000fe40000000000 */
[----:B------:R-:W-:-:S03]  /*32f0*/  IMAD R40, R0, 0x4, R39 ;  /* 0x0000000400287824 */ /* 0x000fc600078e0227 */
[----:B------:R-:W-:Y:S01]  /*3300*/  ISETP.NE.AND P0, PT, R5, R14, PT ;  /* 0x0000000e0500720c */ /* 0x000fe20003f05270 */
[C---:B------:R-:W-:Y:S01]  /*3310*/  IMAD R41, R0.reuse, 0x4, R40 ;  /* 0x0000000400297824 */ /* 0x040fe200078e0228 */
[----:B0-----:R0:W-:Y:S04]  /*3320*/  STS [R7], R8 ;  /* 0x0000000807007388 */ /* 0x0011e80000000800 */
[----:B-1----:R1:W-:Y:S04]  /*3330*/  STS [R9], R6 ;  /* 0x0000000609007388 */ /* 0x0023e80000000800 */
[----:B------:R-:W2:Y:S01]  /*3340*/  LDS R34, [R33] ;  /* 0x0000000021227984 */ /* 0x000ea20000000800 */
[----:B0-----:R-:W-:-:S03]  /*3350*/  IMAD R7, R0, 0x4, R35 ;  /* 0x0000000400077824 */ /* 0x001fc600078e0223 */
[----:B------:R-:W0:Y:S01]  /*3360*/  LDS R31, [R27] ;  /* 0x000000001b1f7984 */ /* 0x000e220000000800 */
[----:B-1----:R-:W-:-:S03]  /*3370*/  IMAD R9, R0, 0x4, R7 ;  /* 0x0000000400097824 */ /* 0x002fc600078e0207 */
[----:B--2---:R-:W-:Y:S04]  /*3380*/  STS [R27], R34 ;  /* 0x000000221b007388 */ /* 0x004fe80000000800 */
[----:B0-----:R0:W-:Y:S04]  /*3390*/  STS [R33], R31 ;  /* 0x0000001f21007388 */ /* 0x0011e80000000800 */
[----:B------:R-:W1:Y:S04]  /*33a0*/  LDS R38, [R37] ;  /* 0x0000000025267984 */ /* 0x000e680000000800 */
[----:B------:R-:W2:Y:S01]  /*33b0*/  LDS R36, [R35] ;  /* 0x0000000023247984 */ /* 0x000ea20000000800 */
[----:B0-----:R-:W-:-:S03]  /*33c0*/  IMAD R31, R0, 0x4, R9 ;  /* 0x00000004001f7824 */ /* 0x001fc600078e0209 */
[----:B-1----:R0:W-:Y:S04]  /*33d0*/  STS [R35], R38 ;  /* 0x0000002623007388 */ /* 0x0021e80000000800 */
[----:B--2---:R-:W-:Y:S04]  /*33e0*/  STS [R37], R36 ;  /* 0x0000002425007388 */ /* 0x004fe80000000800 */
[----:B------:R-:W1:Y:S01]  /*33f0*/  LDS R8, [R39] ;  /* 0x0000000027087984 */ /* 0x000e620000000800 */
[----:B0-----:R-:W-:-:S03]  /*3400*/  IMAD R35, R0, 0x4, R41 ;  /* 0x0000000400237824 */ /* 0x001fc600078e0229 */
[----:B------:R-:W0:Y:S01]  /*3410*/  LDS R6, [R7] ;  /* 0x0000000007067984 */ /* 0x000e220000000800 */
[----:B------:R-:W-:-:S03]  /*3420*/  IMAD R38, R0, 0x4, R35 ;  /* 0x0000000400267824 */ /* 0x000fc600078e0223 */
[----:B-1----:R1:W-:Y:S04]  /*3430*/  STS [R7], R8 ;  /* 0x0000000807007388 */ /* 0x0023e80000000800 */
[----:B0-----:R-:W-:Y:S04]  /*3440*/  STS [R39], R6 ;  /* 0x0000000627007388 */ /* 0x001fe80000000800 */
[----:B------:R-:W0:Y:S01]  /*3450*/  LDS R34, [R40] ;  /* 0x0000000028227984 */ /* 0x000e220000000800 */
[----:B-1----:R-:W-:-:S03]  /*3460*/  IMAD R7, R0, 0x4, R31 ;  /* 0x0000000400077824 */ /* 0x002fc600078e021f */
[----:B------:R-:W1:Y:S04]  /*3470*/  LDS R27, [R9] ;  /* 0x00000000091b7984 */ /* 0x000e680000000800 */
[----:B0-----:R0:W-:Y:S04]  /*3480*/  STS [R9], R34 ;  /* 0x0000002209007388 */ /* 0x0011e80000000800 */
[----:B-1----:R-:W-:Y:S04]  /*3490*/  STS [R40], R27 ;  /* 0x0000001b28007388 */ /* 0x002fe80000000800 */
[----:B------:R-:W1:Y:S01]  /*34a0*/  LDS R36, [R41] ;  /* 0x0000000029247984 */ /* 0x000e620000000800 */
[----:B0-----:R-:W-:-:S03]  /*34b0*/  IMAD R9, R0, 0x4, R7 ;  /* 0x0000000400097824 */ /* 0x001fc600078e0207 */
[----:B------:R-:W0:Y:S04]  /*34c0*/  LDS R33, [R31] ;  /* 0x000000001f217984 */ /* 0x000e280000000800 */
[----:B-1----:R-:W-:Y:S04]  /*34d0*/  STS [R31], R36 ;  /* 0x000000241f007388 */ /* 0x002fe80000000800 */
[----:B0-----:R-:W-:Y:S04]  /*34e0*/  STS [R41], R33 ;  /* 0x0000002129007388 */ /* 0x001fe80000000800 */
[----:B------:R-:W0:Y:S04]  /*34f0*/  LDS R8, [R35] ;  /* 0x0000000023087984 */ /* 0x000e280000000800 */
[----:B------:R-:W1:Y:S04]  /*3500*/  LDS R6, [R7] ;  /* 0x0000000007067984 */ /* 0x000e680000000800 */
[----:B0-----:R-:W-:Y:S04]  /*3510*/  STS [R7], R8 ;  /* 0x0000000807007388 */ /* 0x001fe80000000800 */
[----:B-1----:R-:W-:Y:S04]  /*3520*/  STS [R35], R6 ;  /* 0x0000000623007388 */ /* 0x002fe80000000800 */
[----:B------:R-:W0:Y:S04]  /*3530*/  LDS R34, [R38] ;  /* 0x0000000026227984 */ /* 0x000e280000000800 */
[----:B------:R-:W1:Y:S04]  /*3540*/  LDS R27, [R9] ;  /* 0x00000000091b7984 */ /* 0x000e680000000800 */
[----:B0-----:R0:W-:Y:S04]  /*3550*/  STS [R9], R34 ;  /* 0x0000002209007388 */ /* 0x0011e80000000800 */
[----:B-1----:R0:W-:Y:S01]  /*3560*/  STS [R38], R27 ;  /* 0x0000001b26007388 */ /* 0x0021e20000000800 */
[----:B------:R-:W-:Y:S05]  /*3570*/  @P0 BRA `(.L_x_45) ;  /* 0xfffffffc002c0947 */ /* 0x000fea000383ffff */
[----:B------:R-:W-:Y:S05]  /*3580*/  BSYNC.RECONVERGENT B1 ;  /* 0x0000000000017941 */ /* 0x000fea0003800200 */
.L_x_44:
[----:B------:R-:W-:-:S07]  /*3590*/  IMAD.MOV.U32 R8, RZ, RZ, R14 ;  /* 0x000000ffff087224 */ /* 0x000fce00078e000e */
.L_x_43:
[----:B------:R-:W-:Y:S05]  /*35a0*/  @!P2 BRA `(.L_x_46) ;  /* 0x00000004000ca947 */ /* 0x000fea0003800000 */
[----:B------:R-:W-:Y:S02]  /*35b0*/  ISETP.GE.U32.AND P0, PT, R32, 0x3, PT ;  /* 0x000000032000780c */ /* 0x000fe40003f06070 */
[----:B------:R-:W-:-:S11]  /*35c0*/  ISETP.NE.AND P1, PT, R13, RZ, PT ;  /* 0x000000ff0d00720c */ /* 0x000fd60003f25270 */
[----:B------:R-:W-:Y:S05]  /*35d0*/  @!P0 BRA `(.L_x_47) ;  /* 0x0000000000788947 */ /* 0x000fea0003800000 */
[----:B------:R-:W1:Y:S01]  /*35e0*/  S2UR UR5, SR_CgaCtaId ;  /* 0x00000000000579c3 */ /* 0x000e620000008800 */
[----:B------:R-:W-:Y:S01]  /*35f0*/  UMOV UR4, 0x400 ;  /* 0x0000040000047882 */ /* 0x000fe20000000000 */
[CC--:B0-----:R-:W-:Y:S02]  /*3600*/  IMAD R5, R8.reuse, R0.reuse, R3 ;  /* 0x0000000008057224 */ /* 0x0c1fe400078e0203 */
[C---:B------:R-:W-:Y:S02]  /*3610*/  IMAD R4, R8.reuse, R0, R21 ;  /* 0x0000000008047224 */ /* 0x040fe400078e0215 */
[----:B------:R-:W-:Y:S01]  /*3620*/  VIADD R8, R8, 0x4 ;  /* 0x0000000408087836 */ /* 0x000fe20000000000 */
[----:B-1----:R-:W-:-:S06]  /*3630*/  ULEA UR4, UR5, UR4, 0x18 ;  /* 0x0000000405047291 */ /* 0x002fcc000f8ec0ff */
[----:B------:R-:W-:Y:S02]  /*3640*/  LEA R7, R5, UR4, 0x2 ;  /* 0x0000000405077c11 */ /* 0x000fe4000f8e10ff */
[----:B------:R-:W-:-:S03]  /*3650*/  LEA R5, R4, UR4, 0x2 ;  /* 0x0000000404057c11 */ /* 0x000fc6000f8e10ff */
[----:B------:R-:W0:Y:S01]  /*3660*/  LDS R6, [R7] ;  /* 0x0000000007067984 */ /* 0x000e220000000800 */
[C---:B------:R-:W-:Y:S02]  /*3670*/  IMAD R31, R0.reuse, 0x4, R7 ;  /* 0x00000004001f7824 */ /* 0x040fe400078e0207 */
[C---:B------:R-:W-:Y:S01]  /*3680*/  IMAD R9, R0.reuse, 0x4, R5 ;  /* 0x0000000400097824 */ /* 0x040fe200078e0205 */
[----:B------:R-:W1:Y:S01]  /*3690*/  LDS R4, [R5] ;  /* 0x0000000005047984 */ /* 0x000e620000000800 */
[C---:B------:R-:W-:Y:S02]  /*36a0*/  IMAD R35, R0.reuse, 0x4, R31 ;  /* 0x0000000400237824 */ /* 0x040fe400078e021f */
[C---:B------:R-:W-:Y:S02]  /*36b0*/  IMAD R33, R0.reuse, 0x4, R9 ;  /* 0x0000000400217824 */ /* 0x040fe400078e0209 */
[C---:B------:R-:W-:Y:S01]  /*36c0*/  IMAD R37, R0.reuse, 0x4, R35 ;  /* 0x0000000400257824 */ /* 0x040fe200078e0223 */
        /* <DEDUP_REMOVED lines=14> */
[----:B-1----:R2:W-:Y:S02]  /*37b0*/  STS [R37], R4 ;  /* 0x0000000425007388 */ /* 0x0025e40000000800 */
.L_x_47:
[----:B------:R-:W-:Y:S05]  /*37c0*/  @!P1 BRA `(.L_x_46) ;  /* 0x0000000000849947 */ /* 0x000fea0003800000 */
[----:B------:R-:W-:Y:S02]  /*37d0*/  ISETP.NE.AND P0, PT, R13, 0x1, PT ;  /* 0x000000010d00780c */ /* 0x000fe40003f05270 */
[----:B------:R-:W-:-:S11]  /*37e0*/  ISETP.NE.AND P1, PT, R15, RZ, PT ;  /* 0x000000ff0f00720c */ /* 0x000fd60003f25270 */
[----:B------:R-:W-:Y:S05]  /*37f0*/  @!P0 BRA `(.L_x_48) ;  /* 0x0000000000488947 */ /* 0x000fea0003800000 */
[----:B------:R-:W1:Y:S01]  /*3800*/  S2UR UR5, SR_CgaCtaId ;  /* 0x00000000000579c3 */ /* 0x000e620000008800 */
[----:B------:R-:W-:Y:S01]  /*3810*/  UMOV UR4, 0x400 ;  /* 0x0000040000047882 */ /* 0x000fe20000000000 */
[CC--:B0-2---:R-:W-:Y:S02]  /*3820*/  IMAD R5, R8.reuse, R0.reuse, R3 ;  /* 0x0000000008057224 */ /* 0x0c5fe400078e0203 */
[C---:B------:R-:W-:Y:S02]  /*3830*/  IMAD R4, R8.reuse, R0, R21 ;  /* 0x0000000008047224 */ /* 0x040fe400078e0215 */
[----:B------:R-:W-:Y:S01]  /*3840*/  VIADD R8, R8, 0x2 ;  /* 0x0000000208087836 */ /* 0x000fe20000000000 */
[----:B-1----:R-:W-:-:S06]  /*3850*/  ULEA UR4, UR5, UR4, 0x18 ;  /* 0x0000000405047291 */ /* 0x002fcc000f8ec0ff */
[----:B------:R-:W-:Y:S02]  /*3860*/  LEA R27, R5, UR4, 0x2 ;  /* 0x00000004051b7c11 */ /* 0x000fe4000f8e10ff */
[----:B------:R-:W-:-:S03]  /*3870*/  LEA R9, R4, UR4, 0x2 ;  /* 0x0000000404097c11 */ /* 0x000fc6000f8e10ff */
[----:B------:R-:W0:Y:S01]  /*3880*/  LDS R5, [R27] ;  /* 0x000000001b057984 */ /* 0x000e220000000800 */
[C---:B------:R-:W-:Y:S02]  /*3890*/  IMAD R31, R0.reuse, 0x4, R27 ;  /* 0x00000004001f7824 */ /* 0x040fe400078e021b */
[----:B------:R-:W-:Y:S01]  /*38a0*/  IMAD R32, R0, 0x4, R9 ;  /* 0x0000000400207824 */ /* 0x000fe200078e0209 */
[----:B------:R-:W1:Y:S04]  /*38b0*/  LDS R4, [R9] ;  /* 0x0000000009047984 */ /* 0x000e680000000800 */
[----:B0-----:R-:W-:Y:S04]  /*38c0*/  STS [R9], R5 ;  /* 0x0000000509007388 */ /* 0x001fe80000000800 */
[----:B-1----:R-:W-:Y:S04]  /*38d0*/  STS [R27], R4 ;  /* 0x000000041b007388 */ /* 0x002fe80000000800 */
[----:B------:R-:W0:Y:S04]  /*38e0*/  LDS R7, [R31] ;  /* 0x000000001f077984 */ /* 0x000e280000000800 */
[----:B------:R-:W1:Y:S04]  /*38f0*/  LDS R6, [R32] ;  /* 0x0000000020067984 */ /* 0x000e680000000800 */
[----:B0-----:R3:W-:Y:S04]  /*3900*/  STS [R32], R7 ;  /* 0x0000000720007388 */ /* 0x0017e80000000800 */
[----:B-1----:R3:W-:Y:S02]  /*3910*/  STS [R31], R6 ;  /* 0x000000061f007388 */ /* 0x0027e40000000800 */
.L_x_48:
[----:B------:R-:W-:Y:S05]  /*3920*/  @!P1 BRA `(.L_x_46) ;  /* 0x00000000002c9947 */ /* 0x000fea0003800000 */
[----:B------:R-:W1:Y:S01]  /*3930*/  S2UR UR5, SR_CgaCtaId ;  /* 0x00000000000579c3 */ /* 0x000e620000008800 */
[----:B------:R-:W-:Y:S01]  /*3940*/  UMOV UR4, 0x400 ;  /* 0x0000040000047882 */ /* 0x000fe20000000000 */
[CC--:B0-2---:R-:W-:Y:S02]  /*3950*/  IMAD R4, R8.reuse, R0.reuse, R3 ;  /* 0x0000000008047224 */ /* 0x0c5fe400078e0203 */
[----:B------:R-:W-:Y:S01]  /*3960*/  IMAD R3, R8, R0, R21 ;  /* 0x0000000008037224 */ /* 0x000fe200078e0215 */
[----:B-1----:R-:W-:-:S06]  /*3970*/  ULEA UR4, UR5, UR4, 0x18 ;  /* 0x0000000405047291 */ /* 0x002fcc000f8ec0ff */
[----:B------:R-:W-:Y:S02]  /*3980*/  LEA R5, R4, UR4, 0x2 ;  /* 0x0000000404057c11 */ /* 0x000fe4000f8e10ff */
[----:B------:R-:W-:-:S03]  /*3990*/  LEA R3, R3, UR4, 0x2 ;  /* 0x0000000403037c11 */ /* 0x000fc6000f8e10ff */
[----:B---3--:R-:W0:Y:S04]  /*39a0*/  LDS R6, [R5] ;  /* 0x0000000005067984 */ /* 0x008e280000000800 */
[----:B------:R-:W1:Y:S04]  /*39b0*/  LDS R4, [R3] ;  /* 0x0000000003047984 */ /* 0x000e680000000800 */
[----:B0-----:R4:W-:Y:S04]  /*39c0*/  STS [R3], R6 ;  /* 0x0000000603007388 */ /* 0x0019e80000000800 */
[----:B-1----:R4:W-:Y:S02]  /*39d0*/  STS [R5], R4 ;  /* 0x0000000405007388 */ /* 0x0029e40000000800 */
.L_x_46:
[----:B------:R-:W1:Y:S01]  /*39e0*/  S2UR UR5, SR_CgaCtaId ;  /* 0x00000000000579c3 */ /* 0x000e620000008800 */
[----:B------:R-:W-:Y:S01]  /*39f0*/  UMOV UR4, 0x400 ;  /* 0x0000040000047882 */ /* 0x000fe20000000000 */
[C---:B0-----:R-:W-:Y:S01]  /*3a00*/  IMAD R27, R21.reuse, R0, R21 ;  /* 0x00000000151b7224 */ /* 0x041fe200078e0215 */
[----:B------:R-:W-:Y:S01]  /*3a10*/  BSSY.RECONVERGENT B1, `(.L_x_49) ;  /* 0x00000a9000017945 */ /* 0x000fe20003800200 */
[----:B------:R-:W-:-:S05]  /*3a20*/  VIADD R21, R21, 0x1 ;  /* 0x0000000115157836 */ /* 0x000fca0000000000 */
[----:B------:R-:W-:Y:S01]  /*3a30*/  ISETP.GE.AND P0, PT, R21, R0, PT ;  /* 0x000000001500720c */ /* 0x000fe20003f06270 */
[----:B-1----:R-:W-:-:S03]  /*3a40*/  ULEA UR4, UR5, UR4, 0x18 ;  /* 0x0000000405047291 */ /* 0x002fc6000f8ec0ff */
[----:B------:R-:W-:-:S03]  /*3a50*/  UMOV UR5, 0x37a16c26 ;  /* 0x37a16c2600057882 */ /* 0x000fc60000000000 */
[----:B------:R-:W-:Y:S01]  /*3a60*/  LEA R27, R27, UR4, 0x2 ;  /* 0x000000041b1b7c11 */ /* 0x000fe2000f8e10ff */
[----:B------:R-:W-:-:S04]  /*3a70*/  UMOV UR4, 0x2777579c ;  /* 0x2777579c00047882 */ /* 0x000fc80000000000 */
[----:B--2-4-:R-:W0:Y:S02]  /*3a80*/  LDS R4, [R27] ;  /* 0x000000001b047984 */ /* 0x014e240000000800 */
[----:B0-----:R-:W0:Y:S02]  /*3a90*/  F2F.F64.F32 R4, |R4| ;  /* 0x4000000400047310 */ /* 0x001e240000201800 */
[----:B0-----:R-:W-:-:S14]  /*3aa0*/  DSETP.LEU.OR P0, PT, R4, UR4, P0 ;  /* 0x0000000404007e2a */ /* 0x001fdc000870b400 */
[----:B------:R-:W-:Y:S05]  /*3ab0*/  @P0 BRA `(.L_x_50) ;  /* 0x0000000800780947 */ /* 0x000fea0003800000 */
[----:B------:R-:W-:Y:S01]  /*3ac0*/  LOP3.LUT R30, R30, 0xfffffff8, RZ, 0xc0, !PT ;  /* 0xfffffff81e1e7812 */ /* 0x000fe200078ec0ff */
[----:B---3--:R-:W-:-:S07]  /*3ad0*/  IMAD.MOV.U32 R32, RZ, RZ, R21 ;  /* 0x000000ffff207224 */ /* 0x008fce00078e0015 */
.L_x_62:
[----:B0-----:R-:W0:Y:S01]  /*3ae0*/  S2UR UR5, SR_CgaCtaId ;  /* 0x00000000000579c3 */ /* 0x001e220000008800 */
[----:B-12---:R-:W1:Y:S01]  /*3af0*/  LDS R6, [R27] ;  /* 0x000000001b067984 */ /* 0x006e620000000800 */
[----:B------:R-:W-:Y:S01]  /*3b00*/  UMOV UR4, 0x400 ;  /* 0x0000040000047882 */ /* 0x000fe20000000000 */
[----:B------:R-:W-:Y:S01]  /*3b10*/  IMAD.MOV.U32 R33, RZ, RZ, R32 ;  /* 0x000000ffff217224 */ /* 0x000fe200078e0020 */
[----:B------:R-:W-:Y:S04]  /*3b20*/  BSSY.RECONVERGENT B2, `(.L_x_51) ;  /* 0x0000015000027945 */ /* 0x000fe80003800200 */
[----:B------:R-:W2:Y:S01]  /*3b30*/  LDC R7, c[0x0][0x394] ;  /* 0x0000e500ff077b82 */ /* 0x000ea20000000800 */
[----:B0-----:R-:W-:Y:S01]  /*3b40*/  ULEA UR4, UR5, UR4, 0x18 ;  /* 0x0000000405047291 */ /* 0x001fe2000f8ec0ff */
[----:B--2---:R-:W-:-:S02]  /*3b50*/  IMAD R31, R32, R7, R23 ;  /* 0x00000007201f7224 */ /* 0x004fc400078e0217 */
[----:B------:R-:W-:-:S03]  /*3b60*/  VIADD R32, R32, 0x1 ;  /* 0x0000000120207836 */ /* 0x000fc60000000000 */
[----:B------:R-:W-:Y:S02]  /*3b70*/  LEA R31, R31, UR4, 0x2 ;  /* 0x000000041f1f7c11 */ /* 0x000fe4000f8e10ff */
[----:B------:R-:W-:Y:S01]  /*3b80*/  ISETP.NE.AND P3, PT, R32, R7, PT ;  /* 0x000000072000720c */ /* 0x000fe20003f65270 */
[----:B-1----:R-:W0:Y:S02]  /*3b90*/  MUFU.RCP R0, R6 ;  /* 0x0000000600007308 */ /* 0x002e240000001000 */
[----:B------:R-:W1:Y:S01]  /*3ba0*/  LDS R3, [R31] ;  /* 0x000000001f037984 */ /* 0x000e620000000800 */
[----:B0--34-:R-:W-:-:S04]  /*3bb0*/  FFMA R5, -R6, R0, 1 ;  /* 0x3f80000006057423 */ /* 0x019fc80000000100 */
[----:B------:R-:W-:Y:S01]  /*3bc0*/  FFMA R4, R0, R5, R0 ;  /* 0x0000000500047223 */ /* 0x000fe20000000000 */
[----:B------:R-:W-:-:S04]  /*3bd0*/  IADD3 R0, PT, PT, -R23, -0x2, R7 ;  /* 0xfffffffe17007810 */ /* 0x000fc80007ffe107 */
[----:B------:R-:W-:Y:S01]  /*3be0*/  ISETP.GE.U32.AND P2, PT, R0, 0x7, PT ;  /* 0x000000070000780c */ /* 0x000fe20003f46070 */
[----:B-1----:R-:W0:Y:S01]  /*3bf0*/  FCHK P0, R3, R6 ;  /* 0x0000000603007302 */ /* 0x002e220000000000 */
[----:B------:R-:W-:-:S04]  /*3c00*/  FFMA R5, R3, R4, RZ ;  /* 0x0000000403057223 */ /* 0x000fc800000000ff */
[----:B------:R-:W-:-:S04]  /*3c10*/  FFMA R0, -R6, R5, R3 ;  /* 0x0000000506007223 */ /* 0x000fc80000000103 */
[----:B------:R-:W-:Y:S01]  /*3c20*/  FFMA R0, R4, R0, R5 ;  /* 0x0000000004007223 */ /* 0x000fe20000000005 */
[----:B0-----:R-:W-:Y:S06]  /*3c30*/  @!P0 BRA `(.L_x_52) ;  /* 0x00000000000c8947 */ /* 0x001fec0003800000 */
[----:B------:R-:W-:Y:S01]  /*3c40*/  IMAD.MOV.U32 R0, RZ, RZ, R6 ;  /* 0x000000ffff007224 */ /* 0x000fe200078e0006 */
[----:B------:R-:W-:-:S07]  /*3c50*/  MOV R4, 0x3c70 ;  /* 0x00003c7000047802 */ /* 0x000fce0000000f00 */
[----:B------:R-:W-:Y:S05]  /*3c60*/  CALL.REL.NOINC `($__internal_0_$__cuda_sm3x_div_rn_noftz_f32_slowpath) ;  /* 0x0000005000307944 */ /* 0x000fea0003c00000 */
.L_x_52:
[----:B------:R-:W-:Y:S05]  /*3c70*/  BSYNC.RECONVERGENT B2 ;  /* 0x0000000000027941 */ /* 0x000fea0003800200 */
.L_x_51:
[----:B------:R0:W-:Y:S01]  /*3c80*/  STS [R31], R0 ;  /* 0x000000001f007388 */ /* 0x0001e20000000800 */
[----:B------:R-:W-:Y:S01]  /*3c90*/  IMAD.IADD R3, R10, 0x1, -R23 ;  /* 0x000000010a037824 */ /* 0x000fe200078e0a17 */
[----:B------:R-:W-:Y:S01]  /*3ca0*/  BSSY.RECONVERGENT B2, `(.L_x_53) ;  /* 0x0000032000027945 */ /* 0x000fe20003800200 */
[----:B------:R-:W-:-:S03]  /*3cb0*/  IMAD.MOV.U32 R4, RZ, RZ, R21 ;  /* 0x000000ffff047224 */ /* 0x000fc600078e0015 */
[----:B------:R-:W-:Y:S01]  /*3cc0*/  LOP3.LUT P1, RZ, R3, 0x7, RZ, 0xc0, !PT ;  /* 0x0000000703ff7812 */ /* 0x000fe2000782c0ff */
[----:B------:R-:W-:-:S12]  /*3cd0*/  @!P2 BRA `(.L_x_54) ;  /* 0x0000000000b8a947 */ /* 0x000fd80003800000 */
[----:B------:R-:W1:Y:S01]  /*3ce0*/  S2R R6, SR_CgaCtaId ;  /* 0x0000000000067919 */ /* 0x000e620000008800 */
[----:B------:R-:W-:Y:S01]  /*3cf0*/  MOV R3, 0x400 ;  /* 0x0000040000037802 */ /* 0x000fe20000000f00 */
[----:B------:R-:W-:Y:S02]  /*3d00*/  IMAD.MOV.U32 R5, RZ, RZ, RZ ;  /* 0x000000ffff057224 */ /* 0x000fe400078e00ff */
[----:B------:R-:W-:Y:S01]  /*3d10*/  IMAD.MOV.U32 R4, RZ, RZ, R21 ;  /* 0x000000ffff047224 */ /* 0x000fe200078e0015 */
[----:B-1----:R-:W-:-:S07]  /*3d20*/  LEA R3, R6, R3, 0x18 ;  /* 0x0000000306037211 */ /* 0x002fce00078ec0ff */
.L_x_55:
[----:B-1----:R-:W1:Y:S01]  /*3d30*/  LDCU UR4, c[0x0][0x394] ;  /* 0x00007280ff0477ac */ /* 0x002e620008000800 */
[----:B------:R-:W-:-:S05]  /*3d40*/  VIADD R5, R5, 0x8 ;  /* 0x0000000805057836 */ /* 0x000fca0000000000 */
[----:B------:R-:W-:Y:S01]  /*3d50*/  ISETP.NE.AND P0, PT, R5, R30, PT ;  /* 0x0000001e0500720c */ /* 0x000fe20003f05270 */
[--C-:B-1----:R-:W-:Y:S02]  /*3d60*/  IMAD R6, R23, UR4, R4.reuse ;  /* 0x0000000417067c24 */ /* 0x102fe4000f8e0204 */
[----:B------:R-:W-:Y:S02]  /*3d70*/  IMAD R8, R33, UR4, R4 ;  /* 0x0000000421087c24 */ /* 0x000fe4000f8e0204 */
[--C-:B------:R-:W-:Y:S02]  /*3d80*/  IMAD R6, R6, 0x4, R3.reuse ;  /* 0x0000000406067824 */ /* 0x100fe400078e0203 */
[----:B------:R-:W-:Y:S02]  /*3d90*/  IMAD R7, R8, 0x4, R3 ;  /* 0x0000000408077824 */ /* 0x000fe400078e0203 */
[----:B------:R-:W-:Y:S01]  /*3da0*/  VIADD R4, R4, 0x8 ;  /* 0x0000000804047836 */ /* 0x000fe20000000000 */
[----:B------:R-:W-:Y:S04]  /*3db0*/  LDS R9, [R6] ;  /* 0x0000000006097984 */ /* 0x000fe80000000800 */
[----:B------:R-:W1:Y:S04]  /*3dc0*/  LDS R8, [R7] ;  /* 0x0000000007087984 */ /* 0x000e680000000800 */
[----:B------:R-:W-:Y:S04]  /*3dd0*/  LDS R34, [R7+0x4] ;  /* 0x0000040007227984 */ /* 0x000fe80000000800 */
[----:B------:R-:W-:Y:S04]  /*3de0*/  LDS R36, [R7+0x8] ;  /* 0x0000080007247984 */ /* 0x000fe80000000800 */
[----:B------:R-:W-:Y:S01]  /*3df0*/  LDS R38, [R7+0xc] ;  /* 0x00000c0007267984 */ /* 0x000fe20000000800 */
[----:B-1----:R-:W-:-:S05]  /*3e00*/  FFMA R8, R9, -R0, R8 ;  /* 0x8000000009087223 */ /* 0x002fca0000000008 */
[----:B------:R-:W-:Y:S04]  /*3e10*/  STS [R7], R8 ;  /* 0x0000000807007388 */ /* 0x000fe80000000800 */
[----:B------:R-:W1:Y:S04]  /*3e20*/  LDS R9, [R6+0x4] ;  /* 0x0000040006097984 */ /* 0x000e680000000800 */
[----:B------:R-:W-:Y:S01]  /*3e30*/  LDS R8, [R7+0x10] ;  /* 0x0000100007087984 */ /* 0x000fe20000000800 */
[----:B-1----:R-:W-:-:S05]  /*3e40*/  FFMA R34, R9, -R0, R34 ;  /* 0x8000000009227223 */ /* 0x002fca0000000022 */
[----:B------:R-:W-:Y:S04]  /*3e50*/  STS [R7+0x4], R34 ;  /* 0x0000042207007388 */ /* 0x000fe80000000800 */
        /* <DEDUP_REMOVED lines=12> */
[----:B------:R-:W1:Y:S02]  /*3f20*/  LDS R9, [R6+0x14] ;  /* 0x0000140006097984 */ /* 0x000e640000000800 */
[----:B-1----:R-:W-:-:S05]  /*3f30*/  FFMA R34, R9, -R0, R34 ;  /* 0x8000000009227223 */ /* 0x002fca0000000022 */
[----:B------:R-:W-:Y:S04]  /*3f40*/  STS [R7+0x14], R34 ;  /* 0x0000142207007388 */ /* 0x000fe80000000800 */
[----:B------:R-:W1:Y:S02]  /*3f50*/  LDS R9, [R6+0x18] ;  /* 0x0000180006097984 */ /* 0x000e640000000800 */
[----:B-1----:R-:W-:-:S05]  /*3f60*/  FFMA R36, R9, -R0, R36 ;  /* 0x8000000009247223 */ /* 0x002fca0000000024 */
[----:B------:R-:W-:Y:S04]  /*3f70*/  STS [R7+0x18], R36 ;  /* 0x0000182407007388 */ /* 0x000fe80000000800 */
[----:B------:R-:W1:Y:S02]  /*3f80*/  LDS R9, [R6+0x1c] ;  /* 0x00001c0006097984 */ /* 0x000e640000000800 */
[----:B-1----:R-:W-:-:S05]  /*3f90*/  FFMA R38, R9, -R0, R38 ;  /* 0x8000000009267223 */ /* 0x002fca0000000026 */
[----:B------:R1:W-:Y:S01]  /*3fa0*/  STS [R7+0x1c], R38 ;  /* 0x00001c2607007388 */ /* 0x0003e20000000800 */
[----:B------:R-:W-:Y:S05]  /*3fb0*/  @P0 BRA `(.L_x_55) ;  /* 0xfffffffc005c0947 */ /* 0x000fea000383ffff */
.L_x_54:
[----:B------:R-:W-:Y:S05]  /*3fc0*/  BSYNC.RECONVERGENT B2 ;  /* 0x0000000000027941 */ /* 0x000fea0003800200 */
.L_x_53:
[----:B------:R-:W-:Y:S04]  /*3fd0*/  BSSY.RECONVERGENT B2, `(.L_x_56) ;  /* 0x000004b000027945 */ /* 0x000fe80003800200 */
[----:B------:R-:W-:Y:S05]  /*3fe0*/  @!P1 BRA `(.L_x_57) ;  /* 0x0000000400249947 */ /* 0x000fea0003800000 */
[----:B------:R-:W-:Y:S01]  /*3ff0*/  LOP3.LUT R6, RZ, R22, RZ, 0x33, !PT ;  /* 0x00000016ff067212 */ /* 0x000fe200078e33ff */
[----:B------:R-:W-:Y:S04]  /*4000*/  BSSY.RECONVERGENT B3, `(.L_x_58) ;  /* 0x0000021000037945 */ /* 0x000fe80003800200 */
[----:B------:R-:W-:-:S05]  /*4010*/  IMAD.IADD R6, R11, 0x1, R6 ;  /* 0x000000010b067824 */ /* 0x000fca00078e0206 */
[----:B------:R-:W-:-:S04]  /*4020*/  LOP3.LUT R6, R6, 0xffff, RZ, 0xc0, !PT ;  /* 0x0000ffff06067812 */ /* 0x000fc800078ec0ff */
[C---:B------:R-:W-:Y:S02]  /*4030*/  LOP3.LUT R3, R6.reuse, 0x7, RZ, 0xc0, !PT ;  /* 0x0000000706037812 */ /* 0x040fe400078ec0ff */
[----:B------:R-:W-:-:S03]  /*4040*/  LOP3.LUT P1, RZ, R6, 0x3, RZ, 0xc0, !PT ;  /* 0x0000000306ff7812 */ /* 0x000fc6000782c0ff */
[----:B------:R-:W-:-:S05]  /*4050*/  VIADD R3, R3, 0xffffffff ;  /* 0xffffffff03037836 */ /* 0x000fca0000000000 */
[----:B------:R-:W-:-:S13]  /*4060*/  ISETP.GE.U32.AND P0, PT, R3, 0x3, PT ;  /* 0x000000030300780c */ /* 0x000fda0003f06070 */
[----:B------:R-:W-:Y:S05]  /*4070*/  @!P0 BRA `(.L_x_59) ;  /* 0x0000000000648947 */ /* 0x000fea0003800000 */
[----:B------:R-:W2:Y:S01]  /*4080*/  S2UR UR5, SR_CgaCtaId ;  /* 0x00000000000579c3 */ /* 0x000ea20000008800 */
[----:B------:R-:W3:Y:S01]  /*4090*/  LDCU UR6, c[0x0][0x394] ;  /* 0x00007280ff0677ac */ /* 0x000ee20008000800 */
[----:B------:R-:W-:Y:S01]  /*40a0*/  UMOV UR4, 0x400 ;  /* 0x0000040000047882 */ /* 0x000fe20000000000 */
[--C-:B---3--:R-:W-:Y:S02]  /*40b0*/  IMAD R3, R23, UR6, R4.reuse ;  /* 0x0000000617037c24 */ /* 0x108fe4000f8e0204 */
[----:B------:R-:W-:Y:S02]  /*40c0*/  IMAD R5, R33, UR6, R4 ;  /* 0x0000000621057c24 */ /* 0x000fe4000f8e0204 */
[----:B------:R-:W-:Y:S01]  /*40d0*/  VIADD R4, R4, 0x4 ;  /* 0x0000000404047836 */ /* 0x000fe20000000000 */
[----:B--2---:R-:W-:-:S06]  /*40e0*/  ULEA UR4, UR5, UR4, 0x18 ;  /* 0x0000000405047291 */ /* 0x004fcc000f8ec0ff */
[----:B------:R-:W-:Y:S02]  /*40f0*/  LEA R3, R3, UR4, 0x2 ;  /* 0x0000000403037c11 */ /* 0x000fe4000f8e10ff */
[----:B------:R-:W-:-:S03]  /*4100*/  LEA R6, R5, UR4, 0x2 ;  /* 0x0000000405067c11 */ /* 0x000fc6000f8e10ff */
[----:B------:R-:W-:Y:S04]  /*4110*/  LDS R5, [R3] ;  /* 0x0000000003057984 */ /* 0x000fe80000000800 */
[----:B------:R-:W2:Y:S02]  /*4120*/  LDS R8, [R6] ;  /* 0x0000000006087984 */ /* 0x000ea40000000800 */
[-C--:B--2---:R-:W-:Y:S02]  /*4130*/  FFMA R5, R5, -R0.reuse, R8 ;  /* 0x8000000005057223 */ /* 0x084fe40000000008 */
[----:B------:R-:W-:Y:S04]  /*4140*/  LDS R8, [R6+0x4] ;  /* 0x0000040006087984 */ /* 0x000fe80000000800 */
[----:B------:R-:W-:Y:S04]  /*4150*/  STS [R6], R5 ;  /* 0x0000000506007388 */ /* 0x000fe80000000800 */
[----:B-1----:R-:W1:Y:S02]  /*4160*/  LDS R7, [R3+0x4] ;  /* 0x0000040003077984 */ /* 0x002e640000000800 */
[----:B-1----:R-:W-:-:S02]  /*4170*/  FFMA R7, R7, -R0, R8 ;  /* 0x8000000007077223 */ /* 0x002fc40000000008 */
[----:B------:R-:W-:Y:S04]  /*4180*/  LDS R8, [R6+0x8] ;  /* 0x0000080006087984 */ /* 0x000fe80000000800 */
[----:B------:R-:W-:Y:S04]  /*4190*/  STS [R6+0x4], R7 ;  /* 0x0000040706007388 */ /* 0x000fe80000000800 */
[----:B------:R-:W1:Y:S02]  /*41a0*/  LDS R9, [R3+0x8] ;  /* 0x0000080003097984 */ /* 0x000e640000000800 */
[----:B-1----:R-:W-:-:S02]  /*41b0*/  FFMA R9, R9, -R0, R8 ;  /* 0x8000000009097223 */ /* 0x002fc40000000008 */
[----:B------:R-:W-:Y:S04]  /*41c0*/  LDS R8, [R6+0xc] ;  /* 0x00000c0006087984 */ /* 0x000fe80000000800 */
[----:B------:R-:W-:Y:S04]  /*41d0*/  STS [R6+0x8], R9 ;  /* 0x0000080906007388 */ /* 0x000fe80000000800 */
[----:B0-----:R-:W0:Y:S02]  /*41e0*/  LDS R31, [R3+0xc] ;  /* 0x00000c00031f7984 */ /* 0x001e240000000800 */
[----:B0-----:R-:W-:-:S05]  /*41f0*/  FFMA R31, R31, -R0, R8 ;  /* 0x800000001f1f7223 */ /* 0x001fca0000000008 */
[----:B------:R2:W-:Y:S02]  /*4200*/  STS [R6+0xc], R31 ;  /* 0x00000c1f06007388 */ /* 0x0005e40000000800 */
.L_x_59:
[----:B------:R-:W-:Y:S05]  /*4210*/  BSYNC.RECONVERGENT B3 ;  /* 0x0000000000037941 */ /* 0x000fea0003800200 */
.L_x_58:
[----:B------:R-:W-:Y:S05]  /*4220*/  @!P1 BRA `(.L_x_57) ;  /* 0x0000000000949947 */ /* 0x000fea0003800000 */
[C---:B------:R-:W-:Y:S01]  /*4230*/  LOP3.LUT R3, R26.reuse, 0x3, RZ, 0xc0, !PT ;  /* 0x000000031a037812 */ /* 0x040fe200078ec0ff */
[----:B------:R-:W-:Y:S01]  /*4240*/  BSSY.RECONVERGENT B3, `(.L_x_60) ;  /* 0x0000016000037945 */ /* 0x000fe20003800200 */
[----:B------:R-:W-:Y:S02]  /*4250*/  LOP3.LUT R5, R26, 0x1, RZ, 0xc0, !PT ;  /* 0x000000011a057812 */ /* 0x000fe400078ec0ff */
[----:B------:R-:W-:Y:S02]  /*4260*/  ISETP.NE.AND P0, PT, R3, 0x1, PT ;  /* 0x000000010300780c */ /* 0x000fe40003f05270 */
[----:B------:R-:W-:-:S11]  /*4270*/  ISETP.NE.U32.AND P1, PT, R5, 0x1, PT ;  /* 0x000000010500780c */ /* 0x000fd60003f25070 */
[----:B------:R-:W-:Y:S05]  /*4280*/  @!P0 BRA `(.L_x_61) ;  /* 0x0000000000448947 */ /* 0x000fea0003800000 */
[----:B------:R-:W3:Y:S01]  /*4290*/  S2UR UR5, SR_CgaCtaId ;  /* 0x00000000000579c3 */ /* 0x000ee20000008800 */
[----:B------:R-:W4:Y:S01]  /*42a0*/  LDCU UR6, c[0x0][0x394] ;  /* 0x00007280ff0677ac */ /* 0x000f220008000800 */
[----:B------:R-:W-:Y:S01]  /*42b0*/  UMOV UR4, 0x400 ;  /* 0x0000040000047882 */ /* 0x000fe20000000000 */
[--C-:B----4-:R-:W-:Y:S02]  /*42c0*/  IMAD R3, R23, UR6, R4.reuse ;  /* 0x0000000617037c24 */ /* 0x110fe4000f8e0204 */
[----:B------:R-:W-:Y:S02]  /*42d0*/  IMAD R5, R33, UR6, R4 ;  /* 0x0000000621057c24 */ /* 0x000fe4000f8e0204 */
[----:B------:R-:W-:Y:S01]  /*42e0*/  VIADD R4, R4, 0x2 ;  /* 0x0000000204047836 */ /* 0x000fe20000000000 */
[----:B---3--:R-:W-:-:S06]  /*42f0*/  ULEA UR4, UR5, UR4, 0x18 ;  /* 0x0000000405047291 */ /* 0x008fcc000f8ec0ff */
[----:B-1----:R-:W-:Y:S02]  /*4300*/  LEA R7, R3, UR4, 0x2 ;  /* 0x0000000403077c11 */ /* 0x002fe4000f8e10ff */
[----:B------:R-:W-:-:S03]  /*4310*/  LEA R8, R5, UR4, 0x2 ;  /* 0x0000000405087c11 */ /* 0x000fc6000f8e10ff */
[----:B------:R-:W-:Y:S04]  /*4320*/  LDS R3, [R7] ;  /* 0x0000000007037984 */ /* 0x000fe80000000800 */
[----:B--2---:R-:W1:Y:S02]  /*4330*/  LDS R6, [R8] ;  /* 0x0000000008067984 */ /* 0x004e640000000800 */
[-C--:B-1----:R-:W-:Y:S02]  /*4340*/  FFMA R3, R3, -R0.reuse, R6 ;  /* 0x8000000003037223 */ /* 0x082fe40000000006 */
[----:B------:R-:W-:Y:S04]  /*4350*/  LDS R6, [R8+0x4] ;  /* 0x0000040008067984 */ /* 0x000fe80000000800 */
[----:B------:R-:W-:Y:S04]  /*4360*/  STS [R8], R3 ;  /* 0x0000000308007388 */ /* 0x000fe80000000800 */
[----:B------:R-:W1:Y:S02]  /*4370*/  LDS R5, [R7+0x4] ;  /* 0x0000040007057984 */ /* 0x000e640000000800 */
[----:B-1----:R-:W-:-:S05]  /*4380*/  FFMA R5, R5, -R0, R6 ;  /* 0x8000000005057223 */ /* 0x002fca0000000006 */
[----:B------:R3:W-:Y:S02]  /*4390*/  STS [R8+0x4], R5 ;  /* 0x0000040508007388 */ /* 0x0007e40000000800 */
.L_x_61:
[----:B------:R-:W-:Y:S05]  /*43a0*/  BSYNC.RECONVERGENT B3 ;  /* 0x0000000000037941 */ /* 0x000fea0003800200 */
.L_x_60:
[----:B------:R-:W-:Y:S05]  /*43b0*/  @P1 BRA `(.L_x_57) ;  /* 0x0000000000301947 */ /* 0x000fea0003800000 */
[----:B------:R-:W4:Y:S01]  /*43c0*/  S2UR UR5, SR_CgaCtaId ;  /* 0x00000000000579c3 */ /* 0x000f220000008800 */
[----:B------:R-:W5:Y:S01]  /*43d0*/  LDCU UR6, c[0x0][0x394] ;  /* 0x00007280ff0677ac */ /* 0x000f620008000800 */
[----:B------:R-:W-:Y:S01]  /*43e0*/  UMOV UR4, 0x400 ;  /* 0x0000040000047882 */ /* 0x000fe20000000000 */
[--C-:B-----5:R-:W-:Y:S02]  /*43f0*/  IMAD R3, R23, UR6, R4.reuse ;  /* 0x0000000617037c24 */ /* 0x120fe4000f8e0204 */
[----:B------:R-:W-:Y:S01]  /*4400*/  IMAD R4, R33, UR6, R4 ;  /* 0x0000000621047c24 */ /* 0x000fe2000f8e0204 */
[----:B----4-:R-:W-:-:S06]  /*4410*/  ULEA UR4, UR5, UR4, 0x18 ;  /* 0x0000000405047291 */ /* 0x010fcc000f8ec0ff */
[----:B------:R-:W-:Y:S02]  /*4420*/  LEA R3, R3, UR4, 0x2 ;  /* 0x0000000403037c11 */ /* 0x000fe4000f8e10ff */
[----:B------:R-:W-:-:S04]  /*4430*/  LEA R4, R4, UR4, 0x2 ;  /* 0x0000000404047c11 */ /* 0x000fc8000f8e10ff */
[----:B------:R-:W-:Y:S04]  /*4440*/  LDS R3, [R3] ;  /* 0x0000000003037984 */ /* 0x000fe80000000800 */
[----:B--2---:R-:W3:Y:S02]  /*4450*/  LDS R6, [R4] ;  /* 0x0000000004067984 */ /* 0x004ee40000000800 */
[----:B---3--:R-:W-:-:S05]  /*4460*/  FFMA R5, R3, -R0, R6 ;  /* 0x8000000003057223 */ /* 0x008fca0000000006 */
[----:B------:R4:W-:Y:S02]  /*4470*/  STS [R4], R5 ;  /* 0x0000000504007388 */ /* 0x0009e40000000800 */
.L_x_57:
[----:B------:R-:W-:Y:S05]  /*4480*/  BSYNC.RECONVERGENT B2 ;  /* 0x0000000000027941 */ /* 0x000fea0003800200 */
.L_x_56:
[----:B------:R-:W-:Y:S05]  /*4490*/  @P3 BRA `(.L_x_62) ;  /* 0xfffffff400903947 */ /* 0x000fea000383ffff */
.L_x_50:
[----:B------:R-:W-:Y:S05]  /*44a0*/  BSYNC.RECONVERGENT B1 ;  /* 0x0000000000017941 */ /* 0x000fea0003800200 */
.L_x_49:
[----:B------:R-:W0:Y:S01]  /*44b0*/  LDCU UR4, c[0x0][0x394] ;  /* 0x00007280ff0477ac */ /* 0x000e220008000800 */
[----:B------:R-:W-:Y:S02]  /*44c0*/  VIADD R22, R22, 0x1 ;  /* 0x0000000116167836 */ /* 0x000fe40000000000 */
[----:B------:R-:W-:Y:S02]  /*44d0*/  VIADD R20, R20, 0x1 ;  /* 0x0000000114147836 */ /* 0x000fe40000000000 */
[----:B0-----:R-:W-:-:S05]  /*44e0*/  IMAD.U32 R0, RZ, RZ, UR4 ;  /* 0x00000004ff007e24 */ /* 0x001fca000f8e00ff */
[----:B------:R-:W-:-:S13]  /*44f0*/  ISETP.NE.AND P0, PT, R21, R0, PT ;  /* 0x000000001500720c */ /* 0x000fda0003f05270 */
[----:B------:R-:W-:Y:S05]  /*4500*/  @P0 BRA `(.L_x_63) ;  /* 0xffffffd800b00947 */ /* 0x000fea000383ffff */
[----:B------:R-:W-:Y:S05]  /*4510*/  BSYNC.RECONVERGENT B0 ;  /* 0x0000000000007941 */ /* 0x000fea0003800200 */
.L_x_18:
[----:B------:R-:W-:Y:S01]  /*4520*/  MOV R22, 0x0 ;  /* 0x0000000000167802 */ /* 0x000fe20000000f00 */
[----:B------:R-:W-:Y:S01]  /*4530*/  IMAD.U32 R9, RZ, RZ, UR37 ;  /* 0x00000025ff097e24 */ /* 0x000fe2000f8e00ff */
[----:B------:R-:W-:Y:S01]  /*4540*/  ISETP.GE.AND P0, PT, R0, 0x1, PT ;  /* 0x000000010000780c */ /* 0x000fe20003f06270 */
[----:B---34-:R-:W-:Y:S01]  /*4550*/  IMAD.U32 R5, RZ, RZ, UR37 ;  /* 0x00000025ff057e24 */ /* 0x018fe2000f8e00ff */
[----:B-12---:R0:W1:Y:S01]  /*4560*/  LDC.64 R6, c[0x4][R22] ;  /* 0x0100000016067b82 */ /* 0x0060620000000a00 */
[----:B------:R-:W-:Y:S01]  /*4570*/  IMAD.U32 R4, RZ, RZ, UR36 ;  /* 0x00000024ff047e24 */ /* 0x000fe2000f8e00ff */
[----:B------:R-:W-:Y:S01]  /*4580*/  P2R R26, PR, RZ, 0x1 ;  /* 0x00000001ff1a7803 */ /* 0x000fe20000000000 */
[----:B------:R-:W-:Y:S02]  /*4590*/  IMAD.U32 R8, RZ, RZ, UR36 ;  /* 0x00000024ff087e24 */ /* 0x000fe4000f8e00ff */
[----:B------:R-:W-:-:S07]  /*45a0*/  IMAD.MOV.U32 R5, RZ, RZ, R9 ;  /* 0x000000ffff057224 */ /* 0x000fce00078e0009 */
[----:B------:R-:W-:-:S07]  /*45b0*/  LEPC R20, `(.L_x_64) ;  /* 0x000000001014794e */ /* 0x000fce0000000000 */
[----:B01----:R-:W-:Y:S05]  /*45c0*/  CALL.ABS.NOINC R6 ;  /* 0x0000000006007343 */ /* 0x003fea0003c00000 */
.L_x_64:
[----:B------:R-:W-:Y:S01]  /*45d0*/  IMAD.U32 R8, RZ, RZ, UR36 ;  /* 0x00000024ff087e24 */ /* 0x000fe2000f8e00ff */
[----:B------:R0:W1:Y:S01]  /*45e0*/  LDC.64 R6, c[0x4][R22] ;  /* 0x0100000016067b82 */ /* 0x0000620000000a00 */
[----:B------:R-:W-:Y:S02]  /*45f0*/  IMAD.U32 R11, RZ, RZ, UR37 ;  /* 0x00000025ff0b7e24 */ /* 0x000fe4000f8e00ff */
[----:B------:R-:W-:Y:S02]  /*4600*/  IMAD.MOV.U32 R23, RZ, RZ, R5 ;  /* 0x000000ffff177224 */ /* 0x000fe400078e0005 */
[----:B------:R-:W-:Y:S02]  /*4610*/  IMAD.U32 R9, RZ, RZ, UR37 ;  /* 0x00000025ff097e24 */ /* 0x000fe4000f8e00ff */
[----:B------:R-:W-:Y:S02]  /*4620*/  IMAD.U32 R10, RZ, RZ, UR36 ;  /* 0x00000024ff0a7e24 */ /* 0x000fe4000f8e00ff */
[----:B0-----:R-:W-:-:S02]  /*4630*/  IMAD.MOV.U32 R22, RZ, RZ, R4 ;  /* 0x000000ffff167224 */ /* 0x001fc400078e0004 */
[----:B------:R-:W-:Y:S02]  /*4640*/  IMAD.MOV.U32 R4, RZ, RZ, R8 ;  /* 0x000000ffff047224 */ /* 0x000fe400078e0008 */
[----:B------:R-:W-:-:S07]  /*4650*/  IMAD.MOV.U32 R5, RZ, RZ, R11 ;  /* 0x000000ffff057224 */ /* 0x000fce00078e000b */
[----:B------:R-:W-:-:S07]  /*4660*/  LEPC R20, `(.L_x_65) ;  /* 0x000000001014794e */ /* 0x000fce0000000000 */
[----:B-1----:R-:W-:Y:S05]  /*4670*/  CALL.ABS.NOINC R6 ;  /* 0x0000000006007343 */ /* 0x002fea0003c00000 */
.L_x_65:
[----:B------:R-:W-:Y:S01]  /*4680*/  ISETP.NE.AND P6, PT, R26, RZ, PT ;  /* 0x000000ff1a00720c */ /* 0x000fe20003fc5270 */
[----:B------:R-:W-:Y:S01]  /*4690*/  BSSY.RECONVERGENT B0, `(.L_x_66) ;  /* 0x000021a000007945 */ /* 0x000fe20003800200 */
[----:B------:R-:W-:Y:S02]  /*46a0*/  IMAD.MOV.U32 R26, RZ, RZ, R4 ;  /* 0x000000ffff1a7224 */ /* 0x000fe400078e0004 */
[----:B------:R-:W-:-:S09]  /*46b0*/  IMAD.MOV.U32 R27, RZ, RZ, R5 ;  /* 0x000000ffff1b7224 */ /* 0x000fd200078e0005 */
[----:B------:R-:W-:Y:S05]  /*46c0*/  @!P6 BRA `(.L_x_67) ;  /* 0x000000200058e947 */ /* 0x000fea0003800000 */
[----:B------:R-:W0:Y:S02]  /*46d0*/  LDC R0, c[0x0][0x394] ;  /* 0x0000e500ff007b82 */ /* 0x000e240000000800 */
[C---:B0-----:R-:W-:Y:S01]  /*46e0*/  VIADD R3, R0.reuse, 0xffffffff ;  /* 0xffffffff00037836 */ /* 0x041fe20000000000 */
[----:B------:R-:W-:-:S04]  /*46f0*/  LOP3.LUT R12, R0, 0xf, RZ, 0xc0, !PT ;  /* 0x0000000f000c7812 */ /* 0x000fc800078ec0ff */
[----:B------:R-:W-:Y:S01]  /*4700*/  ISETP.GE.U32.AND P1, PT, R3, 0xf, PT ;  /* 0x0000000f0300780c */ /* 0x000fe20003f26070 */
[----:B------:R-:W-:Y:S01]  /*4710*/  IMAD.MOV.U32 R3, RZ, RZ, RZ ;  /* 0x000000ffff037224 */ /* 0x000fe200078e00ff */
[----:B------:R-:W-:-:S11]  /*4720*/  ISETP.NE.AND P0, PT, R12, RZ, PT ;  /* 0x000000ff0c00720c */ /* 0x000fd60003f05270 */
[----:B------:R-:W-:Y:S05]  /*4730*/  @!P1 BRA `(.L_x_68) ;  /* 0x00000004002c9947 */ /* 0x000fea0003800000 */
[----:B------:R-:W-:Y:S01]  /*4740*/  BSSY.RECONVERGENT B1, `(.L_x_68) ;  /* 0x000004a000017945 */ /* 0x000fe20003800200 */
[----:B------:R-:W-:Y:S01]  /*4750*/  LOP3.LUT R3, R0, 0x7ffffff0, RZ, 0xc0, !PT ;  /* 0x7ffffff000037812 */ /* 0x000fe200078ec0ff */
[----:B------:R-:W-:-:S07]  /*4760*/  IMAD.MOV.U32 R6, RZ, RZ, RZ ;  /* 0x000000ffff067224 */ /* 0x000fce00078e00ff */
.L_x_69:
[----:B------:R-:W-:Y:S01]  /*4770*/  R2UR UR4, R24 ;  /* 0x00000000180472ca */ /* 0x000fe200000e0000 */
[----:B------:R-:W-:Y:S01]  /*4780*/  IMAD.WIDE.U32 R4, R6, 0x4, R16 ;  /* 0x0000000406047825 */ /* 0x000fe200078e0010 */
[----:B------:R-:W-:-:S13]  /*4790*/  R2UR UR5, R25 ;  /* 0x00000000190572ca */ /* 0x000fda00000e0000 */
[----:B-1----:R-:W2:Y:S01]  /*47a0*/  LD.E R9, desc[UR4][R4.64] ;  /* 0x0000000404097980 */ /* 0x002ea2000c101900 */
[----:B------:R-:W-:Y:S02]  /*47b0*/  R2UR UR6, R24 ;  /* 0x00000000180672ca */ /* 0x000fe400000e0000 */
[----:B------:R-:W-:Y:S01]  /*47c0*/  R2UR UR7, R25 ;  /* 0x00000000190772ca */ /* 0x000fe200000e0000 */
[----:B--2---:R-:W-:-:S05]  /*47d0*/  IMAD.WIDE R8, R9, 0x4, R26 ;  /* 0x0000000409087825 */ /* 0x004fca00078e021a */
[----:B------:R0:W-:Y:S07]  /*47e0*/  ST.E desc[UR4][R8.64], R6 ;  /* 0x0000000608007985 */ /* 0x0001ee000c101904 */
[----:B------:R-:W2:Y:S01]  /*47f0*/  LD.E R11, desc[UR6][R4.64+0x4] ;  /* 0x00000406040b7980 */ /* 0x000ea2000c101900 */
[----:B------:R-:W-:Y:S02]  /*4800*/  VIADD R7, R6, 0x1 ;  /* 0x0000000106077836 */ /* 0x000fe40000000000 */
[----:B--2---:R-:W-:-:S05]  /*4810*/  IMAD.WIDE R10, R11, 0x4, R26 ;  /* 0x000000040b0a7825 */ /* 0x004fca00078e021a */
[----:B------:R1:W-:Y:S04]  /*4820*/  ST.E desc[UR4][R10.64], R7 ;  /* 0x000000070a007985 */ /* 0x0003e8000c101904 */
[----:B------:R-:W0:Y:S01]  /*4830*/  LD.E R15, desc[UR6][R4.64+0x8] ;  /* 0x00000806040f7980 */ /* 0x000e22000c101900 */
[----:B------:R-:W-:Y:S02]  /*4840*/  VIADD R13, R6, 0x2 ;  /* 0x00000002060d7836 */ /* 0x000fe40000000000 */
[----:B0-----:R-:W-:-:S05]  /*4850*/  IMAD.WIDE R8, R15, 0x4, R26 ;  /* 0x000000040f087825 */ /* 0x001fca00078e021a */
[----:B------:R0:W-:Y:S04]  /*4860*/  ST.E desc[UR4][R8.64], R13 ;  /* 0x0000000d08007985 */ /* 0x0001e8000c101904 */
[----:B------:R-:W1:Y:S01]  /*4870*/  LD.E R21, desc[UR6][R4.64+0xc] ;  /* 0x00000c0604157980 */ /* 0x000e62000c101900 */
[----:B------:R-:W-:Y:S02]  /*4880*/  VIADD R15, R6, 0x3 ;  /* 0x00000003060f7836 */ /* 0x000fe40000000000 */
[----:B-1----:R-:W-:-:S05]  /*4890*/  IMAD.WIDE R10, R21, 0x4, R26 ;  /* 0x00000004150a7825 */ /* 0x002fca00078e021a */
        /* <DEDUP_REMOVED lines=45> */
[----:B------:R-:W2:Y:S01]  /*4b70*/  LD.E R15, desc[UR6][R4.64+0x3c] ;  /* 0x00003c06040f7980 */ /* 0x000ea2000c101900 */
[C---:B------:R-:W-:Y:S02]  /*4b80*/  VIADD R21, R6.reuse, 0xf ;  /* 0x0000000f06157836 */ /* 0x040fe40000000000 */
[----:B------:R-:W-:-:S05]  /*4b90*/  VIADD R6, R6, 0x10 ;  /* 0x0000001006067836 */ /* 0x000fca0000000000 */
[----:B------:R-:W-:Y:S01]  /*4ba0*/  ISETP.NE.AND P2, PT, R6, R3, PT ;  /* 0x000000030600720c */ /* 0x000fe20003f45270 */
[----:B--2---:R-:W-:-:S05]  /*4bb0*/  IMAD.WIDE R14, R15, 0x4, R26 ;  /* 0x000000040f0e7825 */ /* 0x004fca00078e021a */
[----:B------:R1:W-:Y:S07]  /*4bc0*/  ST.E desc[UR4][R14.64], R21 ;  /* 0x000000150e007985 */ /* 0x0003ee000c101904 */
[----:B------:R-:W-:Y:S05]  /*4bd0*/  @P2 BRA `(.L_x_69) ;  /* 0xfffffff800e42947 */ /* 0x000fea000383ffff */
[----:B------:R-:W-:Y:S05]  /*4be0*/  BSYNC.RECONVERGENT B1 ;  /* 0x0000000000017941 */ /* 0x000fea0003800200 */
.L_x_68:
[----:B------:R-:W-:Y:S05]  /*4bf0*/  @!P0 BRA `(.L_x_70) ;  /* 0x0000000400448947 */ /* 0x000fea0003800000 */
[----:B------:R-:W-:Y:S02]  /*4c00*/  ISETP.GE.U32.AND P2, PT, R12, 0x8, PT ;  /* 0x000000080c00780c */ /* 0x000fe40003f46070 */
[----:B-1----:R-:W-:-:S04]  /*4c10*/  LOP3.LUT R14, R0, 0x7, RZ, 0xc0, !PT ;  /* 0x00000007000e7812 */ /* 0x002fc800078ec0ff */
[----:B------:R-:W-:-:S07]  /*4c20*/  ISETP.NE.AND P3, PT, R14, RZ, PT ;  /* 0x000000ff0e00720c */ /* 0x000fce0003f65270 */
[----:B------:R-:W-:Y:S06]  /*4c30*/  @!P2 BRA `(.L_x_71) ;  /* 0x000000000094a947 */ /* 0x000fec0003800000 */
[----:B------:R-:W-:Y:S01]  /*4c40*/  R2UR UR4, R24 ;  /* 0x00000000180472ca */ /* 0x000fe200000e0000 */
[----:B------:R-:W-:Y:S01]  /*4c50*/  IMAD.WIDE.U32 R4, R3, 0x4, R16 ;  /* 0x0000000403047825 */ /* 0x000fe200078e0010 */
[----:B------:R-:W-:-:S13]  /*4c60*/  R2UR UR5, R25 ;  /* 0x00000000190572ca */ /* 0x000fda00000e0000 */
[----:B------:R-:W2:Y:S01]  /*4c70*/  LD.E R7, desc[UR4][R4.64] ;  /* 0x0000000404077980 */ /* 0x000ea2000c101900 */
        /* <DEDUP_REMOVED lines=30> */
[----:B------:R-:W-:Y:S02]  /*4e60*/  VIADD R3, R3, 0x8 ;  /* 0x0000000803037836 */ /* 0x000fe40000000000 */
[----:B--2---:R-:W-:-:S05]  /*4e70*/  IMAD.WIDE R10, R11, 0x4, R26 ;  /* 0x000000040b0a7825 */ /* 0x004fca00078e021a */
[----:B------:R1:W-:Y:S02]  /*4e80*/  ST.E desc[UR4][R10.64], R21 ;  /* 0x000000150a007985 */ /* 0x0003e4000c101904 */
.L_x_71:
[----:B------:R-:W-:Y:S04]  /*4e90*/  BSSY.RECONVERGENT B1, `(.L_x_70) ;  /* 0x0000027000017945 */ /* 0x000fe80003800200 */
        /* <DEDUP_REMOVED lines=26> */
.L_x_73:
[----:B------:R-:W-:Y:S05]  /*5040*/  @!P3 BRA `(.L_x_72) ;  /* 0x00000000002cb947 */ /* 0x000fea0003800000 */
[----:B-1----:R-:W-:-:S07]  /*5050*/  IMAD.MOV.U32 R8, RZ, RZ, RZ ;  /* 0x000000ffff087224 */ /* 0x002fce00078e00ff */
.L_x_74:
[----:B------:R-:W-:Y:S01]  /*5060*/  R2UR UR4, R24 ;  /* 0x00000000180472ca */ /* 0x000fe200000e0000 */
[----:B------:R-:W-:Y:S01]  /*5070*/  IMAD.WIDE.U32 R4, R3, 0x4, R16 ;  /* 0x0000000403047825 */ /* 0x000fe200078e0010 */
[----:B------:R-:W-:-:S13]  /*5080*/  R2UR UR5, R25 ;  /* 0x00000000190572ca */ /* 0x000fda00000e0000 */
[----:B------:R-:W2:Y:S01]  /*5090*/  LD.E R5, desc[UR4][R4.64] ;  /* 0x0000000404057980 */ /* 0x000ea2000c101900 */
[----:B------:R-:W-:-:S05]  /*50a0*/  VIADD R8, R8, 0x1 ;  /* 0x0000000108087836 */ /* 0x000fca0000000000 */
[----:B------:R-:W-:Y:S01]  /*50b0*/  ISETP.NE.AND P2, PT, R8, R13, PT ;  /* 0x0000000d0800720c */ /* 0x000fe20003f45270 */
[----:B--2---:R-:W-:-:S05]  /*50c0*/  IMAD.WIDE R6, R5, 0x4, R26 ;  /* 0x0000000405067825 */ /* 0x004fca00078e021a */
[----:B------:R0:W-:Y:S02]  /*50d0*/  ST.E desc[UR4][R6.64], R3 ;  /* 0x0000000306007985 */ /* 0x0001e4000c101904 */
[----:B0-----:R-:W-:-:S05]  /*50e0*/  VIADD R3, R3, 0x1 ;  /* 0x0000000103037836 */ /* 0x001fca0000000000 */
[----:B------:R-:W-:Y:S05]  /*50f0*/  @P2 BRA `(.L_x_74) ;  /* 0xfffffffc00d82947 */ /* 0x000fea000383ffff */
.L_x_72:
[----:B------:R-:W-:Y:S05]  /*5100*/  BSYNC.RECONVERGENT B1 ;  /* 0x0000000000017941 */ /* 0x000fea0003800200 */
.L_x_70:
[----:B------:R-:W-:Y:S01]  /*5110*/  IMAD.MOV.U32 R3, RZ, RZ, RZ ;  /* 0x000000ffff037224 */ /* 0x000fe200078e00ff */
[----:B------:R-:W-:Y:S06]  /*5120*/  @!P1 BRA `(.L_x_75) ;  /* 0x0000000400349947 */ /* 0x000fec0003800000 */
[----:B------:R-:W-:Y:S01]  /*5130*/  BSSY.RECONVERGENT B1, `(.L_x_75) ;  /* 0x000004c000017945 */ /* 0x000fe20003800200 */
[----:B------:R-:W-:Y:S01]  /*5140*/  LOP3.LUT R3, R0, 0x7ffffff0, RZ, 0xc0, !PT ;  /* 0x7ffffff000037812 */ /* 0x000fe200078ec0ff */
[----:B-1----:R-:W-:-:S07]  /*5150*/  IMAD.MOV.U32 R9, RZ, RZ, RZ ;  /* 0x000000ffff097224 */ /* 0x002fce00078e00ff */
.L_x_76:
[----:B------:R-:W-:Y:S01]  /*5160*/  R2UR UR4, R24 ;  /* 0x00000000180472ca */ /* 0x000fe200000e0000 */
[----:B------:R-:W-:Y:S01]  /*5170*/  IMAD.WIDE.U32 R4, R9, 0x4, R18 ;  /* 0x0000000409047825 */ /* 0x000fe200078e0012 */
[----:B------:R-:W-:-:S13]  /*5180*/  R2UR UR5, R25 ;  /* 0x00000000190572ca */ /* 0x000fda00000e0000 */
[----:B0-----:R-:W2:Y:S01]  /*5190*/  LD.E R7, desc[UR4][R4.64] ;  /* 0x0000000404077980 */ /* 0x001ea2000c101900 */
[----:B------:R-:W-:Y:S02]  /*51a0*/  R2UR UR6, R24 ;  /* 0x00000000180672ca */ /* 0x000fe400000e0000 */
[----:B------:R-:W-:Y:S01]  /*51b0*/  R2UR UR7, R25 ;  /* 0x00000000190772ca */ /* 0x000fe200000e0000 */
[----:B--2---:R-:W-:Y:S02]  /*51c0*/  IMAD R8, R7, 0x4, R2 ;  /* 0x0000000407087824 */ /* 0x004fe400078e0202 */
[----:B------:R-:W-:-:S03]  /*51d0*/  IMAD.WIDE.U32 R6, R9, 0x4, R22 ;  /* 0x0000000409067825 */ /* 0x000fc600078e0016 */
[----:B------:R-:W0:Y:S04]  /*51e0*/  LDS R11, [R8] ;  /* 0x00000000080b7984 */ /* 0x000e280000000800 */
[----:B0-----:R-:W-:Y:S04]  /*51f0*/  ST.E desc[UR4][R6.64], R11 ;  /* 0x0000000b06007985 */ /* 0x001fe8000c101904 */
[----:B------:R-:W2:Y:S02]  /*5200*/  LD.E R13, desc[UR6][R4.64+0x4] ;  /* 0x00000406040d7980 */ /* 0x000ea4000c101900 */
[----:B--2---:R-:W-:-:S06]  /*5210*/  IMAD R13, R13, 0x4, R2 ;  /* 0x000000040d0d7824 */ /* 0x004fcc00078e0202 */
        /* <DEDUP_REMOVED lines=54> */
[----:B------:R-:W2:Y:S01]  /*5580*/  LD.E R11, desc[UR6][R4.64+0x3c] ;  /* 0x00003c06040b7980 */ /* 0x000ea2000c101900 */
[----:B------:R-:W-:-:S05]  /*5590*/  VIADD R9, R9, 0x10 ;  /* 0x0000001009097836 */ /* 0x000fca0000000000 */
[----:B------:R-:W-:Y:S01]  /*55a0*/  ISETP.NE.AND P1, PT, R9, R3, PT ;  /* 0x000000030900720c */ /* 0x000fe20003f25270 */
[----:B--2---:R-:W-:-:S06]  /*55b0*/  IMAD R11, R11, 0x4, R2 ;  /* 0x000000040b0b7824 */ /* 0x004fcc00078e0202 */
[----:B------:R-:W0:Y:S04]  /*55c0*/  LDS R11, [R11] ;  /* 0x000000000b0b7984 */ /* 0x000e280000000800 */
[----:B0-----:R0:W-:Y:S02]  /*55d0*/  ST.E desc[UR4][R6.64+0x3c], R11 ;  /* 0x00003c0b06007985 */ /* 0x0011e4000c101904 */
[----:B------:R-:W-:Y:S05]  /*55e0*/  @P1 BRA `(.L_x_76) ;  /* 0xfffffff800dc1947 */ /* 0x000fea000383ffff */
[----:B------:R-:W-:Y:S05]  /*55f0*/  BSYNC.RECONVERGENT B1 ;  /* 0x0000000000017941 */ /* 0x000fea0003800200 */
.L_x_75:
        /* <DEDUP_REMOVED lines=40> */
[----:B------:R-:W-:Y:S02]  /*5880*/  VIADD R3, R3, 0x8 ;  /* 0x0000000803037836 */ /* 0x000fe40000000000 */
[----:B--2---:R-:W-:-:S06]  /*5890*/  IMAD R11, R11, 0x4, R2 ;  /* 0x000000040b0b7824 */ /* 0x004fcc00078e0202 */
[----:B------:R-:W0:Y:S04]  /*58a0*/  LDS R11, [R11] ;  /* 0x000000000b0b7984 */ /* 0x000e280000000800 */
[----:B0-----:R1:W-:Y:S02]  /*58b0*/  ST.E desc[UR4][R6.64+0x1c], R11 ;  /* 0x00001c0b06007985 */ /* 0x0013e4000c101904 */
.L_x_78:
[----:B------:R-:W-:Y:S04]  /*58c0*/  BSSY.RECONVERGENT B1, `(.L_x_77) ;  /* 0x000002b000017945 */ /* 0x000fe80003800200 */
[----:B------:R-:W-:Y:S05]  /*58d0*/  @!P1 BRA `(.L_x_79) ;  /* 0x0000000000a49947 */ /* 0x000fea0003800000 */
[----:B------:R-:W-:Y:S02]  /*58e0*/  ISETP.GE.U32.AND P0, PT, R10, 0x4, PT ;  /* 0x000000040a00780c */ /* 0x000fe40003f06070 */
[----:B------:R-:W-:-:S04]  /*58f0*/  LOP3.LUT R15, R0, 0x3, RZ, 0xc0, !PT ;  /* 0x00000003000f7812 */ /* 0x000fc800078ec0ff */
[----:B------:R-:W-:-:S07]  /*5900*/  ISETP.NE.AND P1, PT, R15, RZ, PT ;  /* 0x000000ff0f00720c */ /* 0x000fce0003f25270 */
[----:B------:R-:W-:Y:S06]  /*5910*/  @!P0 BRA `(.L_x_80) ;  /* 0x00000000005c8947 */ /* 0x000fec0003800000 */
[----:B------:R-:W-:Y:S01]  /*5920*/  R2UR UR4, R24 ;  /* 0x00000000180472ca */ /* 0x000fe200000e0000 */
[----:B------:R-:W-:Y:S01]  /*5930*/  IMAD.WIDE.U32 R4, R3, 0x4, R18 ;  /* 0x0000000403047825 */ /* 0x000fe200078e0012 */
[----:B------:R-:W-:-:S13]  /*5940*/  R2UR UR5, R25 ;  /* 0x00000000190572ca */ /* 0x000fda00000e0000 */
[----:B01----:R-:W2:Y:S01]  /*5950*/  LD.E R7, desc[UR4][R4.64] ;  /* 0x0000000404077980 */ /* 0x003ea2000c101900 */
        /* <DEDUP_REMOVED lines=19> */
.L_x_80:
[----:B------:R-:W-:Y:S05]  /*5a90*/  @!P1 BRA `(.L_x_79) ;  /* 0x0000000000349947 */ /* 0x000fea0003800000 */
[----:B------:R-:W-:-:S07]  /*5aa0*/  IMAD.MOV.U32 R0, RZ, RZ, RZ ;  /* 0x000000ffff007224 */ /* 0x000fce00078e00ff */
.L_x_81:
[----:B------:R-:W-:Y:S01]  /*5ab0*/  R2UR UR4, R24 ;  /* 0x00000000180472ca */ /* 0x000fe200000e0000 */
[----:B------:R-:W-:Y:S01]  /*5ac0*/  IMAD.WIDE.U32 R4, R3, 0x4, R18 ;  /* 0x0000000403047825 */ /* 0x000fe200078e0012 */
[----:B------:R-:W-:-:S13]  /*5ad0*/  R2UR UR5, R25 ;  /* 0x00000000190572ca */ /* 0x000fda00000e0000 */
[----:B---3--:R-:W3:Y:S01]  /*5ae0*/  LD.E R5, desc[UR4][R4.64] ;  /* 0x0000000404057980 */ /* 0x008ee2000c101900 */
[----:B------:R-:W-:Y:S02]  /*5af0*/  VIADD R0, R0, 0x1 ;  /* 0x0000000100007836 */ /* 0x000fe40000000000 */
[----:B012---:R-:W-:-:S03]  /*5b00*/  IMAD.WIDE.U32 R6, R3, 0x4, R22 ;  /* 0x0000000403067825 */ /* 0x007fc600078e0016 */
[----:B------:R-:W-:Y:S01]  /*5b10*/  ISETP.NE.AND P0, PT, R0, R15, PT ;  /* 0x0000000f0000720c */ /* 0x000fe20003f05270 */
[----:B------:R-:W-:Y:S02]  /*5b20*/  VIADD R3, R3, 0x1 ;  /* 0x0000000103037836 */ /* 0x000fe40000000000 */
[----:B---3--:R-:W-:-:S05]  /*5b30*/  IMAD R8, R5, 0x4, R2 ;  /* 0x0000000405087824 */ /* 0x008fca00078e0202 */
[----:B------:R-:W0:Y:S04]  /*5b40*/  LDS R9, [R8] ;  /* 0x0000000008097984 */ /* 0x000e280000000800 */
[----:B0-----:R3:W-:Y:S01]  /*5b50*/  ST.E desc[UR4][R6.64], R9 ;  /* 0x0000000906007985 */ /* 0x0017e2000c101904 */
[----:B------:R-:W-:Y:S05]  /*5b60*/  @P0 BRA `(.L_x_81) ;  /* 0xfffffffc00d00947 */ /* 0x000fea000383ffff */
.L_x_79:
[----:B------:R-:W-:Y:S05]  /*5b70*/  BSYNC.RECONVERGENT B1 ;  /* 0x0000000000017941 */ /* 0x000fea0003800200 */
.L_x_77:
[----:B------:R-:W-:Y:S02]  /*5b80*/  IMAD.MOV.U32 R0, RZ, RZ, RZ ;  /* 0x000000ffff007224 */ /* 0x000fe400078e00ff */
[----:B------:R-:W-:-:S07]  /*5b90*/  IMAD.MOV.U32 R3, RZ, RZ, RZ ;  /* 0x000000ffff037224 */ /* 0x000fce00078e00ff */
.L_x_91:
[----:B------:R-:W-:Y:S01]  /*5ba0*/  R2UR UR4, R24 ;  /* 0x00000000180472ca */ /* 0x000fe200000e0000 */
[----:B-1--4-:R-:W-:Y:S01]  /*5bb0*/  IMAD.WIDE.U32 R4, R3, 0x4, R22 ;  /* 0x0000000403047825 */ /* 0x012fe200078e0016 */
[----:B------:R-:W-:Y:S01]  /*5bc0*/  R2UR UR5, R25 ;  /* 0x00000000190572ca */ /* 0x000fe200000e0000 */
[----:B------:R-:W1:-:S12]  /*5bd0*/  LDC R8, c[0x0][0x394] ;  /* 0x0000e500ff087b82 */ /* 0x000e580000000800 */
[----:B------:R-:W4:Y:S01]  /*5be0*/  LD.E R13, desc[UR4][R4.64] ;  /* 0x00000004040d7980 */ /* 0x000f22000c101900 */
[----:B------:R-:W-:Y:S01]  /*5bf0*/  ISETP.NE.AND P2, PT, R0, RZ, PT ;  /* 0x000000ff0000720c */ /* 0x000fe20003f45270 */
[----:B0-23--:R-:W-:Y:S01]  /*5c00*/  VIADD R7, R3, 0x1 ;  /* 0x0000000103077836 */ /* 0x00dfe20000000000 */
[----:B------:R-:W-:Y:S01]  /*5c10*/  BSSY.RECONVERGENT B1, `(.L_x_82) ;  /* 0x00000bd000017945 */ /* 0x000fe20003800200 */
[----:B------:R-:W-:Y:S02]  /*5c20*/  IMAD.MOV.U32 R9, RZ, RZ, R3 ;  /* 0x000000ffff097224 */ /* 0x000fe400078e0003 */
[----:B------:R-:W-:Y:S01]  /*5c30*/  IMAD.MOV.U32 R3, RZ, RZ, R7 ;  /* 0x000000ffff037224 */ /* 0x000fe200078e0007 */
[----:B-1----:R-:W-:-:S07]  /*5c40*/  ISETP.NE.AND P0, PT, R7, R8, PT ;  /* 0x000000080700720c */ /* 0x002fce0003f05270 */
[----:B----4-:R-:W-:-:S04]  /*5c50*/  @!P2 FSETP.NEU.AND P1, PT, R13, RZ, PT ;  /* 0x000000ff0d00a20b */ /* 0x010fc80003f2d000 */
[----:B------:R-:W-:Y:S01]  /*5c60*/  @!P2 SEL R0, R3, RZ, P1 ;  /* 0x000000ff0300a207 */ /* 0x000fe20000800000 */
[----:B------:R-:W-:Y:S08]  /*5c70*/  @!P2 BRA `(.L_x_83) ;  /* 0x0000000800d8a947 */ /* 0x000ff00003800000 */
[----:B------:R-:W-:-:S13]  /*5c80*/  ISETP.GE.AND P1, PT, R9, R0, PT ;  /* 0x000000000900720c */ /* 0x000fda0003f26270 */
[----:B------:R-:W-:Y:S05]  /*5c90*/  @!P1 BRA `(.L_x_83) ;  /* 0x0000000800d09947 */ /* 0x000fea0003800000 */
[--C-:B------:R-:W-:Y:S01]  /*5ca0*/  IMAD.IADD R6, R9, 0x1, -R0.reuse ;  /* 0x0000000109067824 */ /* 0x100fe200078e0a00 */
[----:B------:R-:W-:Y:S01]  /*5cb0*/  BSSY.RECONVERGENT B2, `(.L_x_84) ;  /* 0x0000049000027945 */ /* 0x000fe20003800200 */
[----:B------:R-:W-:Y:S02]  /*5cc0*/  IMAD.IADD R10, R3, 0x1, -R0 ;  /* 0x00000001030a7824 */ /* 0x000fe400078e0a00 */
[----:B------:R-:W-:Y:S01]  /*5cd0*/  VIADD R11, R0, 0xffffffff ;  /* 0xffffffff000b7836 */ /* 0x000fe20000000000 */
[----:B------:R-:W-:Y:S02]  /*5ce0*/  ISETP.GE.U32.AND P1, PT, R6, 0xf, PT ;  /* 0x0000000f0600780c */ /* 0x000fe40003f26070 */
[----:B------:R-:W-:-:S04]  /*5cf0*/  LOP3.LUT R34, R10, 0xf, RZ, 0xc0, !PT ;  /* 0x0000000f0a227812 */ /* 0x000fc800078ec0ff */
[----:B------:R-:W-:-:S07]  /*5d00*/  ISETP.NE.AND P2, PT, R34, RZ, PT ;  /* 0x000000ff2200720c */ /* 0x000fce0003f45270 */
[----:B------:R-:W-:Y:S06]  /*5d10*/  @!P1 BRA `(.L_x_85) ;  /* 0x0000000400089947 */ /* 0x000fec0003800000 */
[----:B------:R-:W0:Y:S01]  /*5d20*/  S2R R7, SR_CgaCtaId ;  /* 0x0000000000077919 */ /* 0x000e220000008800 */
[----:B------:R-:W-:Y:S01]  /*5d30*/  MOV R12, 0x400 ;  /* 0x00000400000c7802 */ /* 0x000fe20000000f00 */
[----:B------:R-:W-:Y:S01]  /*5d40*/  IMAD.MOV.U32 R15, RZ, RZ, RZ ;  /* 0x000000ffff0f7224 */ /* 0x000fe200078e00ff */
[----:B------:R-:W-:Y:S02]  /*5d50*/  LOP3.LUT R14, R10, 0xfffffff0, RZ, 0xc0, !PT ;  /* 0xfffffff00a0e7812 */ /* 0x000fe400078ec0ff */
[----:B0-----:R-:W-:-:S07]  /*5d60*/  LEA R12, R7, R12, 0x18 ;  /* 0x0000000c070c7211 */ /* 0x001fce00078ec0ff */
.L_x_86:
[----:B------:R-:W-:Y:S01]  /*5d70*/  R2UR UR4, R24 ;  /* 0x00000000180472ca */ /* 0x000fe200000e0000 */
[----:B------:R-:W-:Y:S01]  /*5d80*/  IMAD.WIDE R6, R11, 0x4, R22 ;  /* 0x000000040b067825 */ /* 0x000fe200078e0216 */
[----:B------:R-:W-:-:S13]  /*5d90*/  R2UR UR5, R25 ;  /* 0x00000000190572ca */ /* 0x000fda00000e0000 */
[----:B------:R-:W2:Y:S04]  /*5da0*/  LD.E R31, desc[UR4][R6.64] ;  /* 0x00000004061f7980 */ /* 0x000ea8000c101900 */
[----:B------:R-:W3:Y:S04]  /*5db0*/  LD.E R32, desc[UR4][R6.64+0x4] ;  /* 0x0000040406207980 */ /* 0x000ee8000c101900 */
[----:B------:R-:W4:Y:S01]  /*5dc0*/  LD.E R33, desc[UR4][R6.64+0x8] ;  /* 0x0000080406217980 */ /* 0x000f22000c101900 */
[----:B------:R-:W-:-:S04]  /*5dd0*/  IMAD R21, R9, R8, R11 ;  /* 0x0000000809157224 */ /* 0x000fc800078e020b */
[----:B------:R-:W-:Y:S02]  /*5de0*/  IMAD R20, R21, 0x4, R12 ;  /* 0x0000000415147824 */ /* 0x000fe400078e020c */
[----:B------:R-:W5:Y:S04]  /*5df0*/  LD.E R21, desc[UR4][R6.64+0xc] ;  /* 0x00000c0406157980 */ /* 0x000f68000c101900 */
[----:B------:R-:W2:Y:S01]  /*5e00*/  LDS R30, [R20] ;  /* 0x00000000141e7984 */ /* 0x000ea20000000800 */
[C---:B------:R-:W-:Y:S02]  /*5e10*/  R2UR UR6, R24.reuse ;  /* 0x00000000180672ca */ /* 0x040fe400000e0000 */
[----:B------:R-:W-:Y:S01]  /*5e20*/  R2UR UR7, R25 ;  /* 0x00000000190772ca */ /* 0x000fe200000e0000 */
[----:B------:R-:W-:Y:S01]  /*5e30*/  LDS R36, [R20+0x38] ;  /* 0x0000380014247984 */ /* 0x000fe20000000800 */
[----:B------:R-:W-:-:S02]  /*5e40*/  R2UR UR8, R24 ;  /* 0x00000000180872ca */ /* 0x000fc400000e0000 */
[----:B------:R-:W-:Y:S01]  /*5e50*/  R2UR UR9, R25 ;  /* 0x00000000190972ca */ /* 0x000fe200000e0000 */
[----:B------:R-:W-:-:S12]  /*5e60*/  LDS R38, [R20+0x3c] ;  /* 0x00003c0014267984 */ /* 0x000fd80000000800 */
[----:B------:R-:W5:Y:S01]  /*5e70*/  LD.E R35, desc[UR8][R6.64+0x3c] ;  /* 0x00003c0806237980 */ /* 0x000f62000c101900 */
[----:B--2---:R-:W-:-:S03]  /*5e80*/  FFMA R30, -R30, R31, R13 ;  /* 0x0000001f1e1e7223 */ /* 0x004fc6000000010d */
[----:B------:R-:W2:Y:S04]  /*5e90*/  LD.E R31, desc[UR4][R6.64+0x10] ;  /* 0x00001004061f7980 */ /* 0x000ea8000c101900 */
[----:B------:R-:W3:Y:S02]  /*5ea0*/  LDS R13, [R20+0x4] ;  /* 0x00000400140d7984 */ /* 0x000ee40000000800 */
[----:B---3--:R-:W-:Y:S02]  /*5eb0*/  FFMA R13, -R13, R32, R30 ;  /* 0x000000200d0d7223 */ /* 0x008fe4000000011e */
[----:B------:R-:W3:Y:S04]  /*5ec0*/  LD.E R32, desc[UR4][R6.64+0x14] ;  /* 0x0000140406207980 */ /* 0x000ee8000c101900 */
[----:B------:R-:W4:Y:S02]  /*5ed0*/  LDS R30, [R20+0x8] ;  /* 0x00000800141e7984 */ /* 0x000f240000000800 */
[----:B----4-:R-:W-:-:S02]  /*5ee0*/  FFMA R13, -R30, R33, R13 ;  /* 0x000000211e0d7223 */ /* 0x010fc4000000010d */
[----:B------:R-:W4:Y:S04]  /*5ef0*/  LD.E R33, desc[UR4][R6.64+0x18] ;  /* 0x0000180406217980 */ /* 0x000f28000c101900 */
[----:B------:R-:W5:Y:S02]  /*5f00*/  LDS R30, [R20+0xc] ;  /* 0x00000c00141e7984 */ /* 0x000f640000000800 */
[----:B-----5:R-:W-:Y:S02]  /*5f10*/  FFMA R13, -R30, R21, R13 ;  /* 0x000000151e0d7223 */ /* 0x020fe4000000010d */
[----:B------:R-:W2:Y:S04]  /*5f20*/  LDS R30, [R20+0x10] ;  /* 0x00001000141e7984 */ /* 0x000ea80000000800 */
        /* <DEDUP_REMOVED lines=14> */
[----:B------:R-:W3:Y:S04]  /*6010*/  LDS R30, [R20+0x24] ;  /* 0x00002400141e7984 */ /* 0x000ee80000000800 */
[----:B------:R-:W2:Y:S01]  /*6020*/  LD.E R31, desc[UR4][R6.64+0x30] ;  /* 0x00003004061f7980 */ /* 0x000ea2000c101900 */
[----:B---3--:R-:W-:-:S03]  /*6030*/  FFMA R13, -R30, R32, R13 ;  /* 0x000000201e0d7223 */ /* 0x008fc6000000010d */
[----:B------:R-:W4:Y:S04]  /*6040*/  LDS R30, [R20+0x28] ;  /* 0x00002800141e7984 */ /* 0x000f280000000800 */
[----:B------:R-:W3:Y:S01]  /*6050*/  LD.E R32, desc[UR4][R6.64+0x34] ;  /* 0x0000340406207980 */ /* 0x000ee2000c101900 */
[----:B----4-:R-:W-:-:S03]  /*6060*/  FFMA R13, -R30, R33, R13 ;  /* 0x000000211e0d7223 */ /* 0x010fc6000000010d */
[----:B------:R-:W4:Y:S04]  /*6070*/  LD.E R33, desc[UR6][R6.64+0x38] ;  /* 0x0000380606217980 */ /* 0x000f28000c101900 */
[----:B------:R-:W5:Y:S02]  /*6080*/  LDS R30, [R20+0x2c] ;  /* 0x00002c00141e7984 */ /* 0x000f640000000800 */
[----:B-----5:R-:W-:Y:S02]  /*6090*/  FFMA R13, -R30, R21, R13 ;  /* 0x000000151e0d7223 */ /* 0x020fe4000000010d */
[----:B------:R-:W2:Y:S01]  /*60a0*/  LDS R30, [R20+0x30] ;  /* 0x00003000141e7984 */ /* 0x000ea20000000800 */
[----:B------:R-:W-:-:S05]  /*60b0*/  VIADD R15, R15, 0x10 ;  /* 0x000000100f0f7836 */ /* 0x000fca0000000000 */
[----:B------:R-:W-:Y:S01]  /*60c0*/  ISETP.NE.AND P1, PT, R15, R14, PT ;  /* 0x0000000e0f00720c */ /* 0x000fe20003f25270 */
[----:B------:R-:W-:Y:S02]  /*60d0*/  VIADD R11, R11, 0x10 ;  /* 0x000000100b0b7836 */ /* 0x000fe40000000000 */
[----:B--2---:R-:W-:Y:S02]  /*60e0*/  FFMA R13, -R30, R31, R13 ;  /* 0x0000001f1e0d7223 */ /* 0x004fe4000000010d */
[----:B------:R-:W3:Y:S02]  /*60f0*/  LDS R30, [R20+0x34] ;  /* 0x00003400141e7984 */ /* 0x000ee40000000800 */
[----:B---3--:R-:W-:-:S04]  /*6100*/  FFMA R13, -R30, R32, R13 ;  /* 0x000000201e0d7223 */ /* 0x008fc8000000010d */
[----:B----4-:R-:W-:-:S04]  /*6110*/  FFMA R13, -R36, R33, R13 ;  /* 0x00000021240d7223 */ /* 0x010fc8000000010d */
[----:B------:R-:W-:Y:S01]  /*6120*/  FFMA R13, -R38, R35, R13 ;  /* 0x00000023260d7223 */ /* 0x000fe2000000010d */
[----:B------:R-:W-:Y:S06]  /*6130*/  @P1 BRA `(.L_x_86) ;  /* 0xfffffffc000c1947 */ /* 0x000fec000383ffff */
.L_x_85:
[----:B------:R-:W-:Y:S05]  /*6140*/  BSYNC.RECONVERGENT B2 ;  /* 0x0000000000027941 */ /* 0x000fea0003800200 */
.L_x_84:
[----:B------:R-:W-:Y:S05]  /*6150*/  @!P2 BRA `(.L_x_83) ;  /* 0x0000000400a0a947 */ /* 0x000fea0003800000 */
[----:B------:R-:W-:Y:S01]  /*6160*/  ISETP.GE.U32.AND P1, PT, R34, 0x8, PT ;  /* 0x000000082200780c */ /* 0x000fe20003f26070 */
[----:B------:R-:W-:Y:S01]  /*6170*/  BSSY.RECONVERGENT B2, `(.L_x_87) ;  /* 0x000002b000027945 */ /* 0x000fe20003800200 */
[----:B------:R-:W-:-:S04]  /*6180*/  LOP3.LUT R36, R10, 0x7, RZ, 0xc0, !PT ;  /* 0x000000070a247812 */ /* 0x000fc800078ec0ff */
[----:B------:R-:W-:-:S07]  /*6190*/  ISETP.NE.AND P2, PT, R36, RZ, PT ;  /* 0x000000ff2400720c */ /* 0x000fce0003f45270 */
[----:B------:R-:W-:Y:S06]  /*61a0*/  @!P1 BRA `(.L_x_88) ;  /* 0x00000000009c9947 */ /* 0x000fec0003800000 */
[----:B------:R-:W-:Y:S01]  /*61b0*/  R2UR UR4, R24 ;  /* 0x00000000180472ca */ /* 0x000fe200000e0000 */
[----:B------:R-:W-:Y:S01]  /*61c0*/  IMAD.WIDE R6, R11, 0x4, R22 ;  /* 0x000000040b067825 */ /* 0x000fe200078e0216 */
[----:B------:R-:W-:-:S13]  /*61d0*/  R2UR UR5, R25 ;  /* 0x00000000190572ca */ /* 0x000fda00000e0000 */
[----:B------:R-:W2:Y:S01]  /*61e0*/  LD.E R31, desc[UR4][R6.64] ;  /* 0x00000004061f7980 */ /* 0x000ea2000c101900 */
[C---:B------:R-:W-:Y:S02]  /*61f0*/  R2UR UR6, R24.reuse ;  /* 0x00000000180672ca */ /* 0x040fe400000e0000 */
[C---:B------:R-:W-:Y:S01]  /*6200*/  R2UR UR7, R25.reuse ;  /* 0x00000000190772ca */ /* 0x040fe200000e0000 */
[----:B------:R-:W3:Y:S01]  /*6210*/  LD.E R33, desc[UR4][R6.64+0x4] ;  /* 0x0000040406217980 */ /* 0x000ee2000c101900 */
[C---:B------:R-:W-:Y:S02]  /*6220*/  R2UR UR8, R24.reuse ;  /* 0x00000000180872ca */ /* 0x040fe400000e0000 */
[C---:B------:R-:W-:Y:S01]  /*6230*/  R2UR UR9, R25.reuse ;  /* 0x00000000190972ca */ /* 0x040fe200000e0000 */
[----:B------:R-:W4:Y:S01]  /*6240*/  LD.E R21, desc[UR4][R6.64+0xc] ;  /* 0x00000c0406157980 */ /* 0x000f22000c101900 */
[----:B------:R-:W-:Y:S02]  /*6250*/  R2UR UR10, R24 ;  /* 0x00000000180a72ca */ /* 0x000fe400000e0000 */
[----:B------:R-:W-:Y:S01]  /*6260*/  R2UR UR11, R25 ;  /* 0x00000000190b72ca */ /* 0x000fe200000e0000 */
[----:B------:R-:W5:Y:S04]  /*6270*/  LD.E R15, desc[UR4][R6.64+0x1c] ;  /* 0x00001c04060f7980 */ /* 0x000f68000c101900 */
[----:B------:R-:W4:Y:S04]  /*6280*/  LD.E R35, desc[UR6][R6.64+0x8] ;  /* 0x0000080606237980 */ /* 0x000f28000c101900 */
[----:B------:R-:W5:Y:S04]  /*6290*/  LD.E R20, desc[UR6][R6.64+0x10] ;  /* 0x0000100606147980 */ /* 0x000f68000c101900 */
[----:B------:R-:W5:Y:S04]  /*62a0*/  LD.E R14, desc[UR8][R6.64+0x14] ;  /* 0x00001408060e7980 */ /* 0x000f68000c101900 */
[----:B------:R0:W5:Y:S01]  /*62b0*/  LD.E R12, desc[UR10][R6.64+0x18] ;  /* 0x0000180a060c7980 */ /* 0x000162000c101900 */
[----:B------:R-:W1:Y:S01]  /*62c0*/  S2UR UR5, SR_CgaCtaId ;  /* 0x00000000000579c3 */ /* 0x000e620000008800 */
[----:B------:R-:W-:Y:S01]  /*62d0*/  UMOV UR4, 0x400 ;  /* 0x0000040000047882 */ /* 0x000fe20000000000 */
[----:B------:R-:W-:Y:S01]  /*62e0*/  IMAD R30, R9, R8, R11 ;  /* 0x00000008091e7224 */ /* 0x000fe200078e020b */
[----:B-1----:R-:W-:-:S06]  /*62f0*/  ULEA UR4, UR5, UR4, 0x18 ;  /* 0x0000000405047291 */ /* 0x002fcc000f8ec0ff */
[----:B------:R-:W-:-:S05]  /*6300*/  LEA R30, R30, UR4, 0x2 ;  /* 0x000000041e1e7c11 */ /* 0x000fca000f8e10ff */
[----:B------:R-:W2:Y:S04]  /*6310*/  LDS R32, [R30] ;  /* 0x000000001e207984 */ /* 0x000ea80000000800 */
[----:B------:R-:W-:Y:S04]  /*6320*/  LDS R34, [R30+0x8] ;  /* 0x000008001e227984 */ /* 0x000fe80000000800 */
[----:B0-----:R-:W-:Y:S04]  /*6330*/  LDS R7, [R30+0xc] ;  /* 0x00000c001e077984 */ /* 0x001fe80000000800 */
[----:B------:R-:W-:Y:S04]  /*6340*/  LDS R6, [R30+0x10] ;  /* 0x000010001e067984 */ /* 0x000fe80000000800 */
[----:B------:R-:W-:Y:S01]  /*6350*/  LDS R38, [R30+0x18] ;  /* 0x000018001e267984 */ /* 0x000fe20000000800 */
[----:B------:R-:W-:-:S02]  /*6360*/  VIADD R11, R11, 0x8 ;  /* 0x000000080b0b7836 */ /* 0x000fc40000000000 */
[----:B--2---:R-:W-:Y:S02]  /*6370*/  FFMA R31, -R32, R31, R13 ;  /* 0x0000001f201f7223 */ /* 0x004fe4000000010d */
[----:B------:R-:W3:Y:S04]  /*6380*/  LDS R32, [R30+0x4] ;  /* 0x000004001e207984 */ /* 0x000ee80000000800 */
[----:B------:R-:W-:Y:S01]  /*6390*/  LDS R13, [R30+0x1c] ;  /* 0x00001c001e0d7984 */ /* 0x000fe20000000800 */
[----:B---3--:R-:W-:-:S03]  /*63a0*/  FFMA R31, -R32, R33, R31 ;  /* 0x00000021201f7223 */ /* 0x008fc6000000011f */
[----:B------:R-:W0:Y:S01]  /*63b0*/  LDS R32, [R30+0x14] ;  /* 0x000014001e207984 */ /* 0x000e220000000800 */
[----:B----4-:R-:W-:-:S04]  /*63c0*/  FFMA R34, -R34, R35, R31 ;  /* 0x0000002322227223 */ /* 0x010fc8000000011f */
[----:B------:R-:W-:-:S04]  /*63d0*/  FFMA R7, -R7, R21, R34 ;  /* 0x0000001507077223 */ /* 0x000fc80000000122 */
[----:B-----5:R-:W-:-:S04]  /*63e0*/  FFMA R7, -R6, R20, R7 ;  /* 0x0000001406077223 */ /* 0x020fc80000000107 */
[----:B0-----:R-:W-:-:S04]  /*63f0*/  FFMA R7, -R32, R14, R7 ;  /* 0x0000000e20077223 */ /* 0x001fc80000000107 */
[----:B------:R-:W-:-:S04]  /*6400*/  FFMA R12, -R38, R12, R7 ;  /* 0x0000000c260c7223 */ /* 0x000fc80000000107 */
[----:B------:R-:W-:-:S07]  /*6410*/  FFMA R13, -R13, R15, R12 ;  /* 0x0000000f0d0d7223 */ /* 0x000fce000000010c */
.L_x_88:
[----:B------:R-:W-:Y:S05]  /*6420*/  BSYNC.RECONVERGENT B2 ;  /* 0x0000000000027941 */ /* 0x000fea0003800200 */
.L_x_87:
[----:B------:R-:W-:Y:S05]  /*6430*/  @!P2 BRA `(.L_x_83) ;  /* 0x0000000000e8a947 */ /* 0x000fea0003800000 */
[----:B------:R-:W-:Y:S01]  /*6440*/  ISETP.GE.U32.AND P1, PT, R36, 0x4, PT ;  /* 0x000000042400780c */ /* 0x000fe20003f26070 */
[----:B------:R-:W-:Y:S01]  /*6450*/  BSSY.RECONVERGENT B2, `(.L_x_89) ;  /* 0x000001f000027945 */ /* 0x000fe20003800200 */
[----:B------:R-:W-:-:S04]  /*6460*/  LOP3.LUT R12, R10, 0x3, RZ, 0xc0, !PT ;  /* 0x000000030a0c7812 */ /* 0x000fc800078ec0ff */
[----:B------:R-:W-:-:S07]  /*6470*/  ISETP.NE.AND P2, PT, R12, RZ, PT ;  /* 0x000000ff0c00720c */ /* 0x000fce0003f45270 */
[----:B------:R-:W-:Y:S06]  /*6480*/  @!P1 BRA `(.L_x_90) ;  /* 0x00000000006c9947 */ /* 0x000fec0003800000 */
[C---:B------:R-:W-:Y:S01]  /*6490*/  R2UR UR4, R24.reuse ;  /* 0x00000000180472ca */ /* 0x040fe200000e0000 */
[----:B------:R-:W-:Y:S01]  /*64a0*/  IMAD.WIDE R6, R11, 0x4, R22 ;  /* 0x000000040b067825 */ /* 0x000fe200078e0216 */
[C---:B------:R-:W-:Y:S02]  /*64b0*/  R2UR UR5, R25.reuse ;  /* 0x00000000190572ca */ /* 0x040fe400000e0000 */
[C---:B------:R-:W-:Y:S02]  /*64c0*/  R2UR UR6, R24.reuse ;  /* 0x00000000180672ca */ /* 0x040fe400000e0000 */
[C---:B------:R-:W-:Y:S02]  /*64d0*/  R2UR UR7, R25.reuse ;  /* 0x00000000190772ca */ /* 0x040fe400000e0000 */
[----:B------:R-:W-:Y:S02]  /*64e0*/  R2UR UR8, R24 ;  /* 0x00000000180872ca */ /* 0x000fe400000e0000 */
[----:B------:R-:W-:-:S02]  /*64f0*/  R2UR UR9, R25 ;  /* 0x00000000190972ca */ /* 0x000fc400000e0000 */
[----:B------:R-:W-:Y:S02]  /*6500*/  R2UR UR10, R24 ;  /* 0x00000000180a72ca */ /* 0x000fe400000e0000 */
[----:B------:R-:W-:Y:S01]  /*6510*/  R2UR UR11, R25 ;  /* 0x00000000190b72ca */ /* 0x000fe200000e0000 */
[----:B------:R-:W2:Y:S04]  /*6520*/  LD.E R15, desc[UR4][R6.64] ;  /* 0x00000004060f7980 */ /* 0x000ea8000c101900 */
[----:B------:R-:W3:Y:S04]  /*6530*/  LD.E R20, desc[UR6][R6.64+0x4] ;  /* 0x0000040606147980 */ /* 0x000ee8000c101900 */
[----:B------:R-:W4:Y:S04]  /*6540*/  LD.E R30, desc[UR8][R6.64+0x8] ;  /* 0x00000808061e7980 */ /* 0x000f28000c101900 */
[----:B------:R-:W5:Y:S01]  /*6550*/  LD.E R32, desc[UR10][R6.64+0xc] ;  /* 0x00000c0a06207980 */ /* 0x000f62000c101900 */
[----:B------:R-:W0:Y:S01]  /*6560*/  S2UR UR5, SR_CgaCtaId ;  /* 0x00000000000579c3 */ /* 0x000e220000008800 */
[----:B------:R-:W-:Y:S01]  /*6570*/  UMOV UR4, 0x400 ;  /* 0x0000040000047882 */ /* 0x000fe20000000000 */
[----:B------:R-:W-:-:S02]  /*6580*/  IMAD R10, R9, R8, R11 ;  /* 0x00000008090a7224 */ /* 0x000fc400078e020b */
[----:B------:R-:W-:Y:S01]  /*6590*/  VIADD R11, R11, 0x4 ;  /* 0x000000040b0b7836 */ /* 0x000fe20000000000 */
[----:B0-----:R-:W-:-:S06]  /*65a0*/  ULEA UR4, UR5, UR4, 0x18 ;  /* 0x0000000405047291 */ /* 0x001fcc000f8ec0ff */
[----:B------:R-:W-:-:S05]  /*65b0*/  LEA R10, R10, UR4, 0x2 ;  /* 0x000000040a0a7c11 */ /* 0x000fca000f8e10ff */
[----:B------:R-:W2:Y:S04]  /*65c0*/  LDS R14, [R10] ;  /* 0x000000000a0e7984 */ /* 0x000ea80000000800 */
[----:B------:R-:W3:Y:S04]  /*65d0*/  LDS R21, [R10+0x4] ;  /* 0x000004000a157984 */ /* 0x000ee80000000800 */
[----:B------:R-:W4:Y:S04]  /*65e0*/  LDS R31, [R10+0x8] ;  /* 0x000008000a1f7984 */ /* 0x000f280000000800 */
[----:B------:R-:W5:Y:S01]  /*65f0*/  LDS R33, [R10+0xc] ;  /* 0x00000c000a217984 */ /* 0x000f620000000800 */
[----:B--2---:R-:W-:-:S04]  /*6600*/  FFMA R14, -R14, R15, R13 ;  /* 0x0000000f0e0e7223 */ /* 0x004fc8000000010d */
[----:B---3--:R-:W-:-:S04]  /*6610*/  FFMA R14, -R21, R20, R14 ;  /* 0x00000014150e7223 */ /* 0x008fc8000000010e */
[----:B----4-:R-:W-:-:S04]  /*6620*/  FFMA R14, -R31, R30, R14 ;  /* 0x0000001e1f0e7223 */ /* 0x010fc8000000010e */
[----:B-----5:R-:W-:-:S07]  /*6630*/  FFMA R13, -R33, R32, R14 ;  /* 0x00000020210d7223 */ /* 0x020fce000000010e */
.L_x_90:
[----:B------:R-:W-:Y:S05]  /*6640*/  BSYNC.RECONVERGENT B2 ;  /* 0x0000000000027941 */ /* 0x000fea0003800200 */
.L_x_89:
[----:B------:R-:W-:Y:S05]  /*6650*/  @!P2 BRA `(.L_x_83) ;  /* 0x000000000060a947 */ /* 0x000fea0003800000 */
[----:B------:R-:W-:Y:S01]  /*6660*/  R2UR UR4, R24 ;  /* 0x00000000180472ca */ /* 0x000fe200000e0000 */
[----:B------:R-:W-:Y:S01]  /*6670*/  IMAD.WIDE R6, R11, 0x4, R22 ;  /* 0x000000040b067825 */ /* 0x000fe200078e0216 */
[----:B------:R-:W-:-:S13]  /*6680*/  R2UR UR5, R25 ;  /* 0x00000000190572ca */ /* 0x000fda00000e0000 */
[----:B------:R-:W2:Y:S01]  /*6690*/  LD.E R10, desc[UR4][R6.64] ;  /* 0x00000004060a7980 */ /* 0x000ea2000c101900 */
[----:B------:R-:W0:Y:S01]  /*66a0*/  S2UR UR5, SR_CgaCtaId ;  /* 0x00000000000579c3 */ /* 0x000e220000008800 */
[----:B------:R-:W-:Y:S01]  /*66b0*/  UMOV UR4, 0x400 ;  /* 0x0000040000047882 */ /* 0x000fe20000000000 */
[----:B------:R-:W-:Y:S01]  /*66c0*/  IMAD R8, R9, R8, R11 ;  /* 0x0000000809087224 */ /* 0x000fe200078e020b */
[----:B------:R-:W-:Y:S01]  /*66d0*/  ISETP.NE.AND P1, PT, R12, 0x1, PT ;  /* 0x000000010c00780c */ /* 0x000fe20003f25270 */
[----:B0-----:R-:W-:-:S06]  /*66e0*/  ULEA UR4, UR5, UR4, 0x18 ;  /* 0x0000000405047291 */ /* 0x001fcc000f8ec0ff */
[----:B------:R-:W-:-:S05]  /*66f0*/  LEA R14, R8, UR4, 0x2 ;  /* 0x00000004080e7c11 */ /* 0x000fca000f8e10ff */
[----:B------:R-:W2:Y:S02]  /*6700*/  LDS R8, [R14] ;  /* 0x000000000e087984 */ /* 0x000ea40000000800 */
[----:B--2---:R-:W-:Y:S01]  /*6710*/  FFMA R13, -R8, R10, R13 ;  /* 0x0000000a080d7223 */ /* 0x004fe2000000010d */
[----:B------:R-:W-:Y:S06]  /*6720*/  @!P1 BRA `(.L_x_83) ;  /* 0x00000000002c9947 */ /* 0x000fec0003800000 */
[----:B------:R-:W-:Y:S01]  /*6730*/  ISETP.NE.AND P1, PT, R12, 0x2, PT ;  /* 0x000000020c00780c */ /* 0x000fe20003f25270 */
[----:B------:R-:W0:Y:S01]  /*6740*/  LDS R8, [R14+0x4] ;  /* 0x000004000e087984 */ /* 0x000e220000000800 */
[----:B------:R-:W-:Y:S02]  /*6750*/  R2UR UR4, R24 ;  /* 0x00000000180472ca */ /* 0x000fe400000e0000 */
[----:B------:R-:W-:-:S09]  /*6760*/  R2UR UR5, R25 ;  /* 0x00000000190572ca */ /* 0x000fd200000e0000 */
[----:B------:R-:W-:Y:S01]  /*6770*/  @P1 R2UR UR6, R24 ;  /* 0x00000000180612ca */ /* 0x000fe200000e0000 */
[----:B------:R-:W1:Y:S01]  /*6780*/  @P1 LDS R10, [R14+0x8] ;  /* 0x000008000e0a1984 */ /* 0x000e620000000800 */
[----:B------:R-:W-:-:S03]  /*6790*/  @P1 R2UR UR7, R25 ;  /* 0x00000000190712ca */ /* 0x000fc600000e0000 */
[----:B------:R-:W0:Y:S10]  /*67a0*/  LD.E R9, desc[UR4][R6.64+0x4] ;  /* 0x0000040406097980 */ /* 0x000e34000c101900 */
[----:B------:R-:W1:Y:S01]  /*67b0*/  @P1 LD.E R11, desc[UR6][R6.64+0x8] ;  /* 0x00000806060b1980 */ /* 0x000e62000c101900 */
[----:B0-----:R-:W-:-:S04]  /*67c0*/  FFMA R13, -R8, R9, R13 ;  /* 0x00000009080d7223 */ /* 0x001fc8000000010d */
[----:B-1----:R-:W-:-:S07]  /*67d0*/  @P1 FFMA R13, -R10, R11, R13 ;  /* 0x0000000b0a0d1223 */ /* 0x002fce000000010d */
.L_x_83:
[----:B------:R-:W-:Y:S05]  /*67e0*/  BSYNC.RECONVERGENT B1 ;  /* 0x0000000000017941 */ /* 0x000fea0003800200 */
.L_x_82:
[----:B------:R-:W-:Y:S02]  /*67f0*/  R2UR UR4, R24 ;  /* 0x00000000180472ca */ /* 0x000fe400000e0000 */
[----:B------:R-:W-:-:S13]  /*6800*/  R2UR UR5, R25 ;  /* 0x00000000190572ca */ /* 0x000fda00000e0000 */
[----:B------:R4:W-:Y:S01]  /*6810*/  ST.E desc[UR4][R4.64], R13 ;  /* 0x0000000d04007985 */ /* 0x0009e2000c101904 */
[----:B------:R-:W-:Y:S05]  /*6820*/  @P0 BRA `(.L_x_91) ;  /* 0xfffffff000dc0947 */ /* 0x000fea000383ffff */
.L_x_67:
[----:B------:R-:W-:Y:S05]  /*6830*/  BSYNC.RECONVERGENT B0 ;  /* 0x0000000000007941 */ /* 0x000fea0003800200 */
.L_x_66:
[----:B------:R-:W0:Y:S01]  /*6840*/  LDC R11, c[0x0][0x394] ;  /* 0x0000e500ff0b7b82 */ /* 0x000e220000000800 */
[----:B------:R-:W-:Y:S01]  /*6850*/  R2UR UR4, R24 ;  /* 0x00000000180472ca */ /* 0x000fe200000e0000 */
[----:B------:R-:W4:Y:S01]  /*6860*/  LDS R0, [R2+-0x4] ;  /* 0xfffffc0002007984 */ /* 0x000f220000000800 */
[----:B------:R-:W-:Y:S01]  /*6870*/  R2UR UR5, R25 ;  /* 0x00000000190572ca */ /* 0x000fe200000e0000 */
[----:B0-----:R-:W-:-:S12]  /*6880*/  IMAD.WIDE R10, R11, 0x4, R22 ;  /* 0x000000040b0a7825 */ /* 0x001fd800078e0216 */
[----:B------:R-:W2:Y:S01]  /*6890*/  LD.E R3, desc[UR4][R10.64+-0x4] ;  /* 0xfffffc040a037980 */ /* 0x000ea2000c101900 */
[----:B------:R-:W-:Y:S01]  /*68a0*/  BSSY.RECONVERGENT B0, `(.L_x_92) ;  /* 0x000000c000007945 */ /* 0x000fe20003800200 */
[----:B----4-:R-:W0:Y:S02]  /*68b0*/  MUFU.RCP R5, R0 ;  /* 0x0000000000057308 */ /* 0x010e240000001000 */
[----:B0-----:R-:W-:-:S04]  /*68c0*/  FFMA R4, -R0, R5, 1 ;  /* 0x3f80000000047423 */ /* 0x001fc80000000105 */
[----:B------:R-:W-:Y:S02]  /*68d0*/  FFMA R4, R5, R4, R5 ;  /* 0x0000000405047223 */ /* 0x000fe40000000005 */
[----:B--2---:R-:W0:Y:S02]  /*68e0*/  FCHK P0, R3, R0 ;  /* 0x0000000003007302 */ /* 0x004e240000000000 */
[----:B------:R-:W-:-:S04]  /*68f0*/  FFMA R5, R3, R4, RZ ;  /* 0x0000000403057223 */ /* 0x000fc800000000ff */
[----:B------:R-:W-:-:S04]  /*6900*/  FFMA R6, -R0, R5, R3 ;  /* 0x0000000500067223 */ /* 0x000fc80000000103 */
[----:B------:R-:W-:Y:S01]  /*6910*/  FFMA R5, R4, R6, R5 ;  /* 0x0000000604057223 */ /* 0x000fe20000000005 */
[----:B0-----:R-:W-:Y:S06]  /*6920*/  @!P0 BRA `(.L_x_93) ;  /* 0x00000000000c8947 */ /* 0x001fec0003800000 */
[----:B------:R-:W-:-:S07]  /*6930*/  MOV R4, 0x6950 ;  /* 0x0000695000047802 */ /* 0x000fce0000000f00 */
[----:B------:R-:W-:Y:S05]  /*6940*/  CALL.REL.NOINC `($__internal_0_$__cuda_sm3x_div_rn_noftz_f32_slowpath) ;  /* 0x0000002000f87944 */ /* 0x000fea0003c00000 */
[----:B------:R-:W-:-:S07]  /*6950*/  IMAD.MOV.U32 R5, RZ, RZ, R0 ;  /* 0x000000ffff057224 */ /* 0x000fce00078e0000 */
.L_x_93:
[----:B------:R-:W-:Y:S05]  /*6960*/  BSYNC.RECONVERGENT B0 ;  /* 0x0000000000007941 */ /* 0x000fea0003800200 */
.L_x_92:
[----:B------:R-:W0:Y:S01]  /*6970*/  LDC R30, c[0x0][0x394] ;  /* 0x0000e500ff1e7b82 */ /* 0x000e220000000800 */
[----:B------:R-:W-:Y:S02]  /*6980*/  R2UR UR4, R24 ;  /* 0x00000000180472ca */ /* 0x000fe400000e0000 */
[----:B------:R-:W-:-:S13]  /*6990*/  R2UR UR5, R25 ;  /* 0x00000000190572ca */ /* 0x000fda00000e0000 */
[----:B------:R1:W-:Y:S01]  /*69a0*/  ST.E desc[UR4][R10.64+-0x4], R5 ;  /* 0xfffffc050a007985 */ /* 0x0003e2000c101904 */
[----:B0-----:R-:W-:-:S13]  /*69b0*/  ISETP.GE.AND P0, PT, R30, 0x2, PT ;  /* 0x000000021e00780c */ /* 0x001fda0003f06270 */
[----:B-1----:R-:W-:Y:S05]  /*69c0*/  @!P0 BRA `(.L_x_94) ;  /* 0x0000000c00ac8947 */ /* 0x002fea0003800000 */
[----:B------:R-:W0:Y:S01]  /*69d0*/  LDCU UR4, c[0x0][0x394] ;  /* 0x00007280ff0477ac */ /* 0x000e220008000800 */
[----:B------:R-:W-:Y:S01]  /*69e0*/  IADD3 R32, P0, PT, R22, 0x20, RZ ;  /* 0x0000002016207810 */ /* 0x000fe20007f1e0ff */
[----:B------:R-:W-:Y:S01]  /*69f0*/  BSSY.RECONVERGENT B0, `(.L_x_94) ;  /* 0x00000e8000007945 */ /* 0x000fe20003800200 */
[----:B------:R-:W-:Y:S01]  /*6a00*/  IMAD.SHL.U32 R30, R30, 0x4, RZ ;  /* 0x000000041e1e7824 */ /* 0x000fe200078e00ff */
[----:B------:R-:W-:Y:S01]  /*6a10*/  PRMT R15, RZ, 0x7610, R15 ;  /* 0x00007610ff0f7816 */ /* 0x000fe2000000000f */
[----:B------:R-:W-:Y:S01]  /*6a20*/  IMAD.MOV.U32 R20, RZ, RZ, RZ ;  /* 0x000000ffff147224 */ /* 0x000fe200078e00ff */
[----:B------:R-:W-:Y:S01]  /*6a30*/  PRMT R14, RZ, 0x7610, R14 ;  /* 0x00007610ff0e7816 */ /* 0x000fe2000000000e */
[----:B------:R-:W-:Y:S02]  /*6a40*/  IMAD.X R33, RZ, RZ, R23, P0 ;  /* 0x000000ffff217224 */ /* 0x000fe400000e0617 */
[----:B0-----:R-:W-:-:S07]  /*6a50*/  IMAD.U32 R12, RZ, RZ, UR4 ;  /* 0x00000004ff0c7e24 */ /* 0x001fce000f8e00ff */
.L_x_107:
[----:B0-----:R-:W0:Y:S01]  /*6a60*/  LDC R0, c[0x0][0x394] ;  /* 0x0000e500ff007b82 */ /* 0x001e220000000800 */
[----:B------:R-:W-:Y:S01]  /*6a70*/  VIADD R13, R12, 0xfffffffe ;  /* 0xfffffffe0c0d7836 */ /* 0x000fe20000000000 */
[----:B------:R-:W-:Y:S01]  /*6a80*/  R2UR UR4, R24 ;  /* 0x00000000180472ca */ /* 0x000fe200000e0000 */
[----:B------:R-:W-:Y:S01]  /*6a90*/  IMAD.MOV.U32 R6, RZ, RZ, R12 ;  /* 0x000000ffff067224 */ /* 0x000fe200078e000c */
[----:B------:R-:W-:Y:S01]  /*6aa0*/  R2UR UR5, R25 ;  /* 0x00000000190572ca */ /* 0x000fe200000e0000 */
[----:B------:R-:W-:Y:S02]  /*6ab0*/  VIADD R12, R12, 0xffffffff ;  /* 0xffffffff0c0c7836 */ /* 0x000fe40000000000 */
[----:B------:R-:W-:Y:S01]  /*6ac0*/  IMAD.WIDE.U32 R10, R13, 0x4, R22 ;  /* 0x000000040d0a7825 */ /* 0x000fe200078e0016 */
[----:B------:R-:W-:Y:S03]  /*6ad0*/  BSSY.RECONVERGENT B1, `(.L_x_95) ;  /* 0x00000c0000017945 */ /* 0x000fe60003800200 */
[----:B------:R-:W-:Y:S01]  /*6ae0*/  IMAD.MOV.U32 R4, RZ, RZ, R20 ;  /* 0x000000ffff047224 */ /* 0x000fe200078e0014 */
[----:B0-----:R-:W-:-:S05]  /*6af0*/  ISETP.GE.AND P0, PT, R12, R0, PT ;  /* 0x000000000c00720c */ /* 0x001fca0003f06270 */
[----:B------:R0:W5:Y:S01]  /*6b00*/  LD.E R3, desc[UR4][R10.64] ;  /* 0x000000040a037980 */ /* 0x000162000c101900 */
[----:B------:R-:W-:Y:S02]  /*6b10*/  VIADD R15, R15, 0x1 ;  /* 0x000000010f0f7836 */ /* 0x000fe40000000000 */
[----:B------:R-:W-:Y:S02]  /*6b20*/  VIADD R14, R14, 0x1 ;  /* 0x000000010e0e7836 */ /* 0x000fe40000000000 */
[----:B------:R-:W-:-:S03]  /*6b30*/  VIADD R20, R20, 0x1 ;  /* 0x0000000114147836 */ /* 0x000fc60000000000 */
[----:B0-----:R-:W-:Y:S05]  /*6b40*/  @P0 BRA `(.L_x_96) ;  /* 0x0000000800e00947 */ /* 0x001fea0003800000 */
[----:B------:R-:W-:Y:S01]  /*6b50*/  ISETP.GE.U32.AND P0, PT, R4, 0xf, PT ;  /* 0x0000000f0400780c */ /* 0x000fe20003f06070 */
[----:B------:R-:W-:Y:S01]  /*6b60*/  BSSY.RECONVERGENT B2, `(.L_x_97) ;  /* 0x000004a000027945 */ /* 0x000fe20003800200 */
[----:B------:R-:W-:-:S11]  /*6b70*/  IMAD.MOV.U32 R7, RZ, RZ, R12 ;  /* 0x000000ffff077224 */ /* 0x000fd600078e000c */
[----:B------:R-:W-:Y:S05]  /*6b80*/  @!P0 BRA `(.L_x_98) ;  /* 0x00000004001c8947 */ /* 0x000fea0003800000 */
[----:B------:R-:W0:Y:S01]  /*6b90*/  S2R R9, SR_CgaCtaId ;  /* 0x0000000000097919 */ /* 0x000e220000008800 */
[----:B------:R-:W-:Y:S01]  /*6ba0*/  MOV R8, 0x400 ;  /* 0x0000040000087802 */ /* 0x000fe20000000f00 */
[----:B------:R-:W-:Y:S01]  /*6bb0*/  IMAD.SHL.U32 R7, R6, 0x4, RZ ;  /* 0x0000000406077824 */ /* 0x000fe200078e00ff */
[----:B------:R-:W-:Y:S01]  /*6bc0*/  BSSY.RECONVERGENT B3, `(.L_x_99) ;  /* 0x0000042000037945 */ /* 0x000fe20003800200 */
[----:B------:R-:W-:-:S04]  /*6bd0*/  IMAD.WIDE.U32 R4, R12, 0x4, R32 ;  /* 0x000000040c047825 */ /* 0x000fc800078e0020 */
[----:B------:R-:W-:Y:S01]  /*6be0*/  IMAD R7, R30, R13, R7 ;  /* 0x0000000d1e077224 */ /* 0x000fe200078e0207 */
[----:B0-----:R-:W-:Y:S02]  /*6bf0*/  LEA R34, R9, R8, 0x18 ;  /* 0x0000000809227211 */ /* 0x001fe400078ec0ff */
[----:B------:R-:W-:Y:S02]  /*6c00*/  LOP3.LUT R8, R20, 0xfffffff0, RZ, 0xc0, !PT ;  /* 0xfffffff014087812 */ /* 0x000fe400078ec0ff */
[----:B------:R-:W-:-:S03]  /*6c10*/  IADD3 R7, PT, PT, R34, 0x1c, R7 ;  /* 0x0000001c22077810 */ /* 0x000fc60007ffe007 */
[----:B------:R-:W-:-:S07]  /*6c20*/  IMAD.MOV R8, RZ, RZ, -R8 ;  /* 0x000000ffff087224 */ /* 0x000fce00078e0a08 */
.L_x_100:
[C---:B------:R-:W-:Y:S01]  /*6c30*/  R2UR UR4, R24.reuse ;  /* 0x00000000180472ca */ /* 0x040fe200000e0000 */
[----:B------:R-:W0:Y:S01]  /*6c40*/  LDS R34, [R7+-0x20] ;  /* 0xffffe00007227984 */ /* 0x000e220000000800 */
[----:B------:R-:W-:Y:S02]  /*6c50*/  R2UR UR5, R25 ;  /* 0x00000000190572ca */ /* 0x000fe400000e0000 */
[----:B------:R-:W-:Y:S01]  /*6c60*/  R2UR UR6, R24 ;  /* 0x00000000180672ca */ /* 0x000fe200000e0000 */
[----:B------:R-:W-:Y:S10]  /*6c70*/  LDS R36, [R7+0x1c] ;  /* 0x00001c0007247984 */ /* 0x000ff40000000800 */
[----:B------:R-:W0:Y:S04]  /*6c80*/  LD.E R9, desc[UR4][R4.64+-0x20] ;  /* 0xffffe00404097980 */ /* 0x000e28000c101900 */
[----:B------:R-:W2:Y:S04]  /*6c90*/  LD.E R21, desc[UR4][R4.64+-0x1c] ;  /* 0xffffe40404157980 */ /* 0x000ea8000c101900 */
[----:B------:R-:W3:Y:S04]  /*6ca0*/  LD.E R31, desc[UR4][R4.64+-0x18] ;  /* 0xffffe804041f7980 */ /* 0x000ee8000c101900 */
[----:B------:R-:W4:Y:S01]  /*6cb0*/  LD.E R35, desc[UR4][R4.64+-0x14] ;  /* 0xffffec0404237980 */ /* 0x000f22000c101900 */
[----:B0----5:R-:W-:-:S03]  /*6cc0*/  FFMA R9, -R34, R9, R3 ;  /* 0x0000000922097223 */ /* 0x021fc60000000103 */
[----:B------:R-:W2:Y:S04]  /*6cd0*/  LDS R34, [R7+-0x1c] ;  /* 0xffffe40007227984 */ /* 0x000ea80000000800 */
[----:B------:R-:W4:Y:S01]  /*6ce0*/  LD.E R3, desc[UR4][R4.64+-0x10] ;  /* 0xfffff00404037980 */ /* 0x000f22000c101900 */
[----:B--2---:R-:W-:-:S03]  /*6cf0*/  FFMA R9, -R34, R21, R9 ;  /* 0x0000001522097223 */ /* 0x004fc60000000109 */
[----:B------:R-:W3:Y:S04]  /*6d00*/  LDS R34, [R7+-0x18] ;  /* 0xffffe80007227984 */ /* 0x000ee80000000800 */
[----:B------:R-:W2:Y:S01]  /*6d10*/  LD.E R21, desc[UR4][R4.64+-0xc] ;  /* 0xfffff40404157980 */ /* 0x000ea2000c101900 */
[----:B---3--:R-:W-:-:S03]  /*6d20*/  FFMA R9, -R34, R31, R9 ;  /* 0x0000001f22097223 */ /* 0x008fc60000000109 */
[----:B------:R-:W4:Y:S04]  /*6d30*/  LDS R34, [R7+-0x14] ;  /* 0xffffec0007227984 */ /* 0x000f280000000800 */
[----:B------:R-:W3:Y:S01]  /*6d40*/  LD.E R31, desc[UR4][R4.64+-0x8] ;  /* 0xfffff804041f7980 */ /* 0x000ee2000c101900 */
[----:B----4-:R-:W-:-:S03]  /*6d50*/  FFMA R9, -R34, R35, R9 ;  /* 0x0000002322097223 */ /* 0x010fc60000000109 */
[----:B------:R-:W4:Y:S04]  /*6d60*/  LD.E R35, desc[UR4][R4.64+-0x4] ;  /* 0xfffffc0404237980 */ /* 0x000f28000c101900 */
[----:B------:R-:W0:Y:S02]  /*6d70*/  LDS R34, [R7+-0x10] ;  /* 0xfffff00007227984 */ /* 0x000e240000000800 */
[----:B0-----:R-:W-:Y:S02]  /*6d80*/  FFMA R3, -R34, R3, R9 ;  /* 0x0000000322037223 */ /* 0x001fe40000000109 */
        /* <DEDUP_REMOVED lines=10> */
[----:B------:R-:W0:Y:S01]  /*6e30*/  LDS R34, [R7] ;  /* 0x0000000007227984 */ /* 0x000e220000000800 */
[----:B------:R-:W-:Y:S01]  /*6e40*/  R2UR UR7, R25 ;  /* 0x00000000190772ca */ /* 0x000fe200000e0000 */
[----:B0-----:R-:W-:Y:S02]  /*6e50*/  FFMA R3, -R34, R9, R3 ;  /* 0x0000000922037223 */ /* 0x001fe40000000103 */
[----:B------:R-:W2:Y:S04]  /*6e60*/  LDS R34, [R7+0x4] ;  /* 0x0000040007227984 */ /* 0x000ea80000000800 */
[----:B------:R-:W4:Y:S01]  /*6e70*/  LD.E R9, desc[UR4][R4.64+0x10] ;  /* 0x0000100404097980 */ /* 0x000f22000c101900 */
[----:B--2---:R-:W-:-:S03]  /*6e80*/  FFMA R3, -R34, R21, R3 ;  /* 0x0000001522037223 */ /* 0x004fc60000000103 */
[----:B------:R-:W3:Y:S04]  /*6e90*/  LDS R34, [R7+0x8] ;  /* 0x0000080007227984 */ /* 0x000ee80000000800 */
[----:B------:R-:W2:Y:S01]  /*6ea0*/  LD.E R21, desc[UR4][R4.64+0x14] ;  /* 0x0000140404157980 */ /* 0x000ea2000c101900 */
[----:B---3--:R-:W-:-:S03]  /*6eb0*/  FFMA R3, -R34, R31, R3 ;  /* 0x0000001f22037223 */ /* 0x008fc60000000103 */
[----:B------:R-:W4:Y:S04]  /*6ec0*/  LDS R34, [R7+0xc] ;  /* 0x00000c0007227984 */ /* 0x000f280000000800 */
[----:B------:R-:W3:Y:S01]  /*6ed0*/  LD.E R31, desc[UR4][R4.64+0x18] ;  /* 0x00001804041f7980 */ /* 0x000ee2000c101900 */
[----:B----4-:R-:W-:-:S03]  /*6ee0*/  FFMA R3, -R34, R35, R3 ;  /* 0x0000002322037223 */ /* 0x010fc60000000103 */
[----:B------:R0:W4:Y:S04]  /*6ef0*/  LD.E R35, desc[UR6][R4.64+0x1c] ;  /* 0x00001c0604237980 */ /* 0x000128000c101900 */
[----:B------:R-:W1:Y:S01]  /*6f00*/  LDS R34, [R7+0x10] ;  /* 0x0000100007227984 */ /* 0x000e620000000800 */
[----:B------:R-:W-:-:S05]  /*6f10*/  VIADD R8, R8, 0x10 ;  /* 0x0000001008087836 */ /* 0x000fca0000000000 */
[----:B------:R-:W-:Y:S02]  /*6f20*/  ISETP.NE.AND P0, PT, R8, RZ, PT ;  /* 0x000000ff0800720c */ /* 0x000fe40003f05270 */
[----:B0-----:R-:W-:Y:S01]  /*6f30*/  IADD3 R4, P1, PT, R4, 0x40, RZ ;  /* 0x0000004004047810 */ /* 0x001fe20007f3e0ff */
[----:B------:R-:W-:-:S04]  /*6f40*/  VIADD R6, R6, 0x10 ;  /* 0x0000001006067836 */ /* 0x000fc80000000000 */
[----:B------:R-:W-:Y:S02]  /*6f50*/  IMAD.X R5, RZ, RZ, R5, P1 ;  /* 0x000000ffff057224 */ /* 0x000fe400008e0605 */
[----:B-1----:R-:W-:Y:S02]  /*6f60*/  FFMA R3, -R34, R9, R3 ;  /* 0x0000000922037223 */ /* 0x002fe40000000103 */
[----:B------:R-:W2:Y:S02]  /*6f70*/  LDS R34, [R7+0x14] ;  /* 0x0000140007227984 */ /* 0x000ea40000000800 */
[----:B--2---:R-:W-:Y:S02]  /*6f80*/  FFMA R3, -R34, R21, R3 ;  /* 0x0000001522037223 */ /* 0x004fe40000000103 */
[----:B------:R0:W3:Y:S02]  /*6f90*/  LDS R34, [R7+0x18] ;  /* 0x0000180007227984 */ /* 0x0000e40000000800 */
[----:B0-----:R-:W-:-:S02]  /*6fa0*/  VIADD R7, R7, 0x40 ;  /* 0x0000004007077836 */ /* 0x001fc40000000000 */
[----:B---3--:R-:W-:-:S04]  /*6fb0*/  FFMA R3, -R34, R31, R3 ;  /* 0x0000001f22037223 */ /* 0x008fc80000000103 */
[----:B----4-:R-:W-:Y:S01]  /*6fc0*/  FFMA R3, -R36, R35, R3 ;  /* 0x0000002324037223 */ /* 0x010fe20000000103 */
[----:B------:R-:W-:Y:S06]  /*6fd0*/  @P0 BRA `(.L_x_100) ;  /* 0xfffffffc00140947 */ /* 0x000fec000383ffff */
[----:B------:R-:W-:Y:S05]  /*6fe0*/  BSYNC.RECONVERGENT B3 ;  /* 0x0000000000037941 */ /* 0x000fea0003800200 */
.L_x_99:
[----:B------:R-:W-:-:S07]  /*6ff0*/  VIADD R7, R6, 0xffffffff ;  /* 0xffffffff06077836 */ /* 0x000fce0000000000 */
.L_x_98:
[----:B------:R-:W-:Y:S05]  /*7000*/  BSYNC.RECONVERGENT B2 ;  /* 0x0000000000027941 */ /* 0x000fea0003800200 */
.L_x_97:
[----:B------:R-:W-:-:S13]  /*7010*/  LOP3.LUT P0, RZ, R20, 0xf, RZ, 0xc0, !PT ;  /* 0x0000000f14ff7812 */ /* 0x000fda000780c0ff */
[----:B------:R-:W-:Y:S05]  /*7020*/  @!P0 BRA `(.L_x_96) ;  /* 0x0000000400a88947 */ /* 0x000fea0003800000 */
[----:B------:R-:W-:Y:S01]  /*7030*/  LOP3.LUT R5, R14, 0xf, RZ, 0xc0, !PT ;  /* 0x0000000f0e057812 */ /* 0x000fe200078ec0ff */
[----:B------:R-:W-:Y:S03]  /*7040*/  BSSY.RECONVERGENT B2, `(.L_x_101) ;  /* 0x000002c000027945 */ /* 0x000fe60003800200 */
[C---:B------:R-:W-:Y:S01]  /*7050*/  LOP3.LUT P1, RZ, R5.reuse, 0x7, RZ, 0xc0, !PT ;  /* 0x0000000705ff7812 */ /* 0x040fe2000782c0ff */
[----:B------:R-:W-:-:S05]  /*7060*/  VIADD R4, R5, 0xffffffff ;  /* 0xffffffff05047836 */ /* 0x000fca0000000000 */
[----:B------:R-:W-:-:S13]  /*7070*/  ISETP.GE.U32.AND P0, PT, R4, 0x7, PT ;  /* 0x000000070400780c */ /* 0x000fda0003f06070 */
[----:B------:R-:W-:Y:S05]  /*7080*/  @!P0 BRA `(.L_x_102) ;  /* 0x00000000009c8947 */ /* 0x000fea0003800000 */
[----:B------:R-:W-:Y:S01]  /*7090*/  R2UR UR4, R24 ;  /* 0x00000000180472ca */ /* 0x000fe200000e0000 */
[----:B------:R-:W-:Y:S01]  /*70a0*/  IMAD.WIDE.U32 R4, R7, 0x4, R22 ;  /* 0x0000000407047825 */ /* 0x000fe200078e0016 */
[----:B------:R-:W-:-:S13]  /*70b0*/  R2UR UR5, R25 ;  /* 0x00000000190572ca */ /* 0x000fda00000e0000 */
[----:B------:R-:W2:Y:S04]  /*70c0*/  LD.E R9, desc[UR4][R4.64] ;  /* 0x0000000404097980 */ /* 0x000ea8000c101900 */
[----:B------:R-:W3:Y:S04]  /*70d0*/  LD.E R21, desc[UR4][R4.64+0x4] ;  /* 0x0000040404157980 */ /* 0x000ee8000c101900 */
[----:B------:R-:W4:Y:S01]  /*70e0*/  LD.E R31, desc[UR4][R4.64+0x8] ;  /* 0x00000804041f7980 */ /* 0x000f22000c101900 */
[----:B------:R-:W0:Y:S01]  /*70f0*/  S2UR UR5, SR_CgaCtaId ;  /* 0x00000000000579c3 */ /* 0x000e220000008800 */
[----:B------:R-:W-:Y:S01]  /*7100*/  UMOV UR4, 0x400 ;  /* 0x0000040000047882 */ /* 0x000fe20000000000 */
[----:B------:R-:W-:Y:S01]  /*7110*/  IMAD R6, R13, R0, R7 ;  /* 0x000000000d067224 */ /* 0x000fe200078e0207 */
[----:B0-----:R-:W-:Y:S01]  /*7120*/  ULEA UR4, UR5, UR4, 0x18 ;  /* 0x0000000405047291 */ /* 0x001fe2000f8ec0ff */
[----:B------:R-:W-:-:S05]  /*7130*/  R2UR UR5, R25 ;  /* 0x00000000190572ca */ /* 0x000fca00000e0000 */
[----:B------:R-:W-:Y:S02]  /*7140*/  LEA R6, R6, UR4, 0x2 ;  /* 0x0000000406067c11 */ /* 0x000fe4000f8e10ff */
[----:B------:R-:W-:-:S03]  /*7150*/  R2UR UR4, R24 ;  /* 0x00000000180472ca */ /* 0x000fc600000e0000 */
[----:B------:R-:W2:Y:S01]  /*7160*/  LDS R8, [R6] ;  /* 0x0000000006087984 */ /* 0x000ea20000000800 */
[C---:B------:R-:W-:Y:S02]  /*7170*/  R2UR UR6, R24.reuse ;  /* 0x00000000180672ca */ /* 0x040fe400000e0000 */
[C---:B------:R-:W-:Y:S01]  /*7180*/  R2UR UR7, R25.reuse ;  /* 0x00000000190772ca */ /* 0x040fe200000e0000 */
[----:B------:R-:W-:Y:S01]  /*7190*/  LDS R34, [R6+0x18] ;  /* 0x0000180006227984 */ /* 0x000fe20000000800 */
[----:B------:R-:W-:Y:S02]  /*71a0*/  R2UR UR8, R24 ;  /* 0x00000000180872ca */ /* 0x000fe400000e0000 */
[----:B------:R-:W-:Y:S01]  /*71b0*/  R2UR UR9, R25 ;  /* 0x00000000190972ca */ /* 0x000fe200000e0000 */
[----:B------:R-:W-:Y:S08]  /*71c0*/  LDS R36, [R6+0x1c] ;  /* 0x00001c0006247984 */ /* 0x000ff00000000800 */
[----:B------:R-:W4:Y:S04]  /*71d0*/  LD.E R35, desc[UR6][R4.64+0x18] ;  /* 0x0000180604237980 */ /* 0x000f28000c101900 */
[----:B------:R-:W4:Y:S01]  /*71e0*/  LD.E R37, desc[UR8][R4.64+0x1c] ;  /* 0x00001c0804257980 */ /* 0x000f22000c101900 */
[----:B--2--5:R-:W-:-:S03]  /*71f0*/  FFMA R8, -R8, R9, R3 ;  /* 0x0000000908087223 */ /* 0x024fc60000000103 */
[----:B------:R-:W3:Y:S04]  /*7200*/  LDS R3, [R6+0x4] ;  /* 0x0000040006037984 */ /* 0x000ee80000000800 */
[----:B------:R-:W2:Y:S01]  /*7210*/  LD.E R9, desc[UR4][R4.64+0xc] ;  /* 0x00000c0404097980 */ /* 0x000ea2000c101900 */
[----:B---3--:R-:W-:-:S03]  /*7220*/  FFMA R3, -R3, R21, R8 ;  /* 0x0000001503037223 */ /* 0x008fc60000000108 */
[----:B------:R-:W3:Y:S04]  /*7230*/  LD.E R21, desc[UR4][R4.64+0x10] ;  /* 0x0000100404157980 */ /* 0x000ee8000c101900 */
[----:B------:R-:W4:Y:S02]  /*7240*/  LDS R8, [R6+0x8] ;  /* 0x0000080006087984 */ /* 0x000f240000000800 */
[----:B----4-:R-:W-:Y:S02]  /*7250*/  FFMA R3, -R8, R31, R3 ;  /* 0x0000001f08037223 */ /* 0x010fe40000000103 */
[----:B------:R-:W4:Y:S04]  /*7260*/  LD.E R31, desc[UR4][R4.64+0x14] ;  /* 0x00001404041f7980 */ /* 0x000f28000c101900 */
[----:B------:R-:W2:Y:S01]  /*7270*/  LDS R8, [R6+0xc] ;  /* 0x00000c0006087984 */ /* 0x000ea20000000800 */
[----:B------:R-:W-:-:S02]  /*7280*/  VIADD R7, R7, 0x8 ;  /* 0x0000000807077836 */ /* 0x000fc40000000000 */
[----:B--2---:R-:W-:Y:S02]  /*7290*/  FFMA R3, -R8, R9, R3 ;  /* 0x0000000908037223 */ /* 0x004fe40000000103 */
[----:B------:R-:W3:Y:S02]  /*72a0*/  LDS R8, [R6+0x10] ;  /* 0x0000100006087984 */ /* 0x000ee40000000800 */
[----:B---3--:R-:W-:Y:S02]  /*72b0*/  FFMA R3, -R8, R21, R3 ;  /* 0x0000001508037223 */ /* 0x008fe40000000103 */
[----:B------:R-:W4:Y:S02]  /*72c0*/  LDS R8, [R6+0x14] ;  /* 0x0000140006087984 */ /* 0x000f240000000800 */
[----:B----4-:R-:W-:-:S04]  /*72d0*/  FFMA R3, -R8, R31, R3 ;  /* 0x0000001f08037223 */ /* 0x010fc80000000103 */
[----:B------:R-:W-:-:S04]  /*72e0*/  FFMA R3, -R34, R35, R3 ;  /* 0x0000002322037223 */ /* 0x000fc80000000103 */
[----:B------:R-:W-:-:S07]  /*72f0*/  FFMA R3, -R36, R37, R3 ;  /* 0x0000002524037223 */ /* 0x000fce0000000103 */
.L_x_102:
[----:B------:R-:W-:Y:S05]  /*7300*/  BSYNC.RECONVERGENT B2 ;  /* 0x0000000000027941 */ /* 0x000fea0003800200 */
.L_x_101:
[----:B------:R-:W-:Y:S05]  /*7310*/  @!P1 BRA `(.L_x_96) ;  /* 0x0000000000ec9947 */ /* 0x000fea0003800000 */
[----:B------:R-:W-:Y:S01]  /*7320*/  LOP3.LUT R6, R15, 0xffff, RZ, 0xc0, !PT ;  /* 0x0000ffff0f067812 */ /* 0x000fe200078ec0ff */
[----:B------:R-:W-:Y:S03]  /*7330*/  BSSY.RECONVERGENT B2, `(.L_x_103) ;  /* 0x0000020000027945 */ /* 0x000fe60003800200 */
[C---:B------:R-:W-:Y:S02]  /*7340*/  LOP3.LUT R4, R6.reuse, 0x7, RZ, 0xc0, !PT ;  /* 0x0000000706047812 */ /* 0x040fe400078ec0ff */
[----:B------:R-:W-:-:S03]  /*7350*/  LOP3.LUT R6, R6, 0x3, RZ, 0xc0, !PT ;  /* 0x0000000306067812 */ /* 0x000fc600078ec0ff */
[----:B------:R-:W-:Y:S01]  /*7360*/  VIADD R4, R4, 0xffffffff ;  /* 0xffffffff04047836 */ /* 0x000fe20000000000 */
[----:B------:R-:W-:-:S04]  /*7370*/  ISETP.NE.AND P1, PT, R6, RZ, PT ;  /* 0x000000ff0600720c */ /* 0x000fc80003f25270 */
[----:B------:R-:W-:-:S13]  /*7380*/  ISETP.GE.U32.AND P0, PT, R4, 0x3, PT ;  /* 0x000000030400780c */ /* 0x000fda0003f06070 */
[----:B------:R-:W-:Y:S05]  /*7390*/  @!P0 BRA `(.L_x_104) ;  /* 0x0000000000648947 */ /* 0x000fea0003800000 */
[----:B------:R-:W-:Y:S01]  /*73a0*/  R2UR UR4, R24 ;  /* 0x00000000180472ca */ /* 0x000fe200000e0000 */
[----:B------:R-:W-:Y:S01]  /*73b0*/  IMAD.WIDE.U32 R4, R7, 0x4, R22 ;  /* 0x0000000407047825 */ /* 0x000fe200078e0016 */
[----:B------:R-:W-:-:S13]  /*73c0*/  R2UR UR5, R25 ;  /* 0x00000000190572ca */ /* 0x000fda00000e0000 */
[----:B------:R-:W2:Y:S01]  /*73d0*/  LD.E R9, desc[UR4][R4.64] ;  /* 0x0000000404097980 */ /* 0x000ea2000c101900 */
[C---:B------:R-:W-:Y:S02]  /*73e0*/  R2UR UR6, R24.reuse ;  /* 0x00000000180672ca */ /* 0x040fe400000e0000 */
[C---:B------:R-:W-:Y:S01]  /*73f0*/  R2UR UR7, R25.reuse ;  /* 0x00000000190772ca */ /* 0x040fe200000e0000 */
[----:B------:R-:W3:Y:S01]  /*7400*/  LD.E R21, desc[UR4][R4.64+0x4] ;  /* 0x0000040404157980 */ /* 0x000ee2000c101900 */
[----:B------:R-:W-:Y:S02]  /*7410*/  R2UR UR8, R24 ;  /* 0x00000000180872ca */ /* 0x000fe400000e0000 */
[----:B------:R-:W-:-:S09]  /*7420*/  R2UR UR9, R25 ;  /* 0x00000000190972ca */ /* 0x000fd200000e0000 */
[----:B------:R-:W4:Y:S04]  /*7430*/  LD.E R31, desc[UR6][R4.64+0x8] ;  /* 0x00000806041f7980 */ /* 0x000f28000c101900 */
[----:B------:R-:W4:Y:S01]  /*7440*/  LD.E R35, desc[UR8][R4.64+0xc] ;  /* 0x00000c0804237980 */ /* 0x000f22000c101900 */
[----:B------:R-:W0:Y:S01]  /*7450*/  S2UR UR5, SR_CgaCtaId ;  /* 0x00000000000579c3 */ /* 0x000e220000008800 */
[----:B------:R-:W-:Y:S01]  /*7460*/  UMOV UR4, 0x400 ;  /* 0x0000040000047882 */ /* 0x000fe20000000000 */
[----:B------:R-:W-:Y:S01]  /*7470*/  IMAD R8, R13, R0, R7 ;  /* 0x000000000d087224 */ /* 0x000fe200078e0207 */
[----:B0-----:R-:W-:-:S06]  /*7480*/  ULEA UR4, UR5, UR4, 0x18 ;  /* 0x0000000405047291 */ /* 0x001fcc000f8ec0ff */
[----:B------:R-:W-:-:S05]  /*7490*/  LEA R8, R8, UR4, 0x2 ;  /* 0x0000000408087c11 */ /* 0x000fca000f8e10ff */
[----:B------:R-:W2:Y:S04]  /*74a0*/  LDS R34, [R8] ;  /* 0x0000000008227984 */ /* 0x000ea80000000800 */
[----:B------:R-:W-:Y:S04]  /*74b0*/  LDS R36, [R8+0x8] ;  /* 0x0000080008247984 */ /* 0x000fe80000000800 */
[----:B------:R-:W-:Y:S01]  /*74c0*/  LDS R38, [R8+0xc] ;  /* 0x00000c0008267984 */ /* 0x000fe20000000800 */
[----:B------:R-:W-:Y:S02]  /*74d0*/  VIADD R7, R7, 0x4 ;  /* 0x0000000407077836 */ /* 0x000fe40000000000 */
[----:B--2--5:R-:W-:-:S02]  /*74e0*/  FFMA R9, -R34, R9, R3 ;  /* 0x0000000922097223 */ /* 0x024fc40000000103 */
[----:B------:R-:W3:Y:S02]  /*74f0*/  LDS R34, [R8+0x4] ;  /* 0x0000040008227984 */ /* 0x000ee40000000800 */
[----:B---3--:R-:W-:-:S04]  /*7500*/  FFMA R9, -R34, R21, R9 ;  /* 0x0000001522097223 */ /* 0x008fc80000000109 */
[----:B----4-:R-:W-:-:S04]  /*7510*/  FFMA R9, -R36, R31, R9 ;  /* 0x0000001f24097223 */ /* 0x010fc80000000109 */
[----:B------:R-:W-:-:S07]  /*7520*/  FFMA R3, -R38, R35, R9 ;  /* 0x0000002326037223 */ /* 0x000fce0000000109 */
.L_x_104:
[----:B------:R-:W-:Y:S05]  /*7530*/  BSYNC.RECONVERGENT B2 ;  /* 0x0000000000027941 */ /* 0x000fea0003800200 */
.L_x_103:
[----:B------:R-:W-:Y:S05]  /*7540*/  @!P1 BRA `(.L_x_96) ;  /* 0x0000000000609947 */ /* 0x000fea0003800000 */
[----:B------:R-:W-:Y:S01]  /*7550*/  R2UR UR4, R24 ;  /* 0x00000000180472ca */ /* 0x000fe200000e0000 */
[----:B------:R-:W-:Y:S01]  /*7560*/  IMAD.WIDE.U32 R4, R7, 0x4, R22 ;  /* 0x0000000407047825 */ /* 0x000fe200078e0016 */
        /* <DEDUP_REMOVED lines=9> */
[----:B--2--5:R-:W-:Y:S01]  /*7600*/  FFMA R3, -R8, R9, R3 ;  /* 0x0000000908037223 */ /* 0x024fe20000000103 */
[----:B------:R-:W-:Y:S06]  /*7610*/  @!P0 BRA `(.L_x_96) ;  /* 0x00000000002c8947 */ /* 0x000fec0003800000 */
[----:B------:R-:W-:Y:S02]  /*7620*/  ISETP.NE.AND P0, PT, R6, 0x2, PT ;  /* 0x000000020600780c */ /* 0x000fe40003f05270 */
[----:B------:R-:W-:Y:S01]  /*7630*/  R2UR UR4, R24 ;  /* 0x00000000180472ca */ /* 0x000fe200000e0000 */
[----:B------:R-:W0:Y:S01]  /*7640*/  LDS R6, [R21+0x4] ;  /* 0x0000040015067984 */ /* 0x000e220000000800 */
        /* <DEDUP_REMOVED lines=8> */
.L_x_96:
[----:B------:R-:W-:Y:S05]  /*76d0*/  BSYNC.RECONVERGENT B1 ;  /* 0x0000000000017941 */ /* 0x000fea0003800200 */
.L_x_95:
[----:B------:R-:W0:Y:S01]  /*76e0*/  S2UR UR5, SR_CgaCtaId ;  /* 0x00000000000579c3 */ /* 0x000e220000008800 */
[----:B------:R-:W-:Y:S01]  /*76f0*/  UMOV UR4, 0x400 ;  /* 0x0000040000047882 */ /* 0x000fe20000000000 */
[----:B------:R-:W-:Y:S01]  /*7700*/  IMAD R0, R13, R0, R13 ;  /* 0x000000000d007224 */ /* 0x000fe200078e020d */
[----:B------:R-:W-:Y:S01]  /*7710*/  BSSY.RECONVERGENT B1, `(.L_x_105) ;  /* 0x0000010000017945 */ /* 0x000fe20003800200 */
[----:B0-----:R-:W-:-:S06]  /*7720*/  ULEA UR4, UR5, UR4, 0x18 ;  /* 0x0000000405047291 */ /* 0x001fcc000f8ec0ff */
[----:B------:R-:W-:-:S06]  /*7730*/  LEA R4, R0, UR4, 0x2 ;  /* 0x0000000400047c11 */ /* 0x000fcc000f8e10ff */
[----:B------:R-:W0:Y:S02]  /*7740*/  LDS R4, [R4] ;  /* 0x0000000004047984 */ /* 0x000e240000000800 */
[----:B0-----:R-:W0:Y:S08]  /*7750*/  MUFU.RCP R0, R4 ;  /* 0x0000000400007308 */ /* 0x001e300000001000 */
[----:B-----5:R-:W1:Y:S01]  /*7760*/  FCHK P0, R3, R4 ;  /* 0x0000000403007302 */ /* 0x020e620000000000 */
[----:B0-----:R-:W-:-:S04]  /*7770*/  FFMA R5, -R4, R0, 1 ;  /* 0x3f80000004057423 */ /* 0x001fc80000000100 */
[----:B------:R-:W-:-:S04]  /*7780*/  FFMA R0, R0, R5, R0 ;  /* 0x0000000500007223 */ /* 0x000fc80000000000 */
[----:B------:R-:W-:-:S04]  /*7790*/  FFMA R5, R0, R3, RZ ;  /* 0x0000000300057223 */ /* 0x000fc800000000ff */
[----:B------:R-:W-:-:S04]  /*77a0*/  FFMA R6, -R4, R5, R3 ;  /* 0x0000000504067223 */ /* 0x000fc80000000103 */
[----:B------:R-:W-:Y:S01]  /*77b0*/  FFMA R5, R0, R6, R5 ;  /* 0x0000000600057223 */ /* 0x000fe20000000005 */
[----:B-1----:R-:W-:Y:S06]  /*77c0*/  @!P0 BRA `(.L_x_106) ;  /* 0x0000000000108947 */ /* 0x002fec0003800000 */
[----:B------:R-:W-:Y:S01]  /*77d0*/  IMAD.MOV.U32 R0, RZ, RZ, R4 ;  /* 0x000000ffff007224 */ /* 0x000fe200078e0004 */
[----:B------:R-:W-:-:S07]  /*77e0*/  MOV R4, 0x7800 ;  /* 0x0000780000047802 */ /* 0x000fce0000000f00 */
[----:B------:R-:W-:Y:S05]  /*77f0*/  CALL.REL.NOINC `($__internal_0_$__cuda_sm3x_div_rn_noftz_f32_slowpath) ;  /* 0x00000014004c7944 */ /* 0x000fea0003c00000 */
[----:B------:R-:W-:-:S07]  /*7800*/  IMAD.MOV.U32 R5, RZ, RZ, R0 ;  /* 0x000000ffff057224 */ /* 0x000fce00078e0000 */
.L_x_106:
[----:B------:R-:W-:Y:S05]  /*7810*/  BSYNC.RECONVERGENT B1 ;  /* 0x0000000000017941 */ /* 0x000fea0003800200 */
.L_x_105:
[----:B------:R-:W-:Y:S02]  /*7820*/  R2UR UR4, R24 ;  /* 0x00000000180472ca */ /* 0x000fe400000e0000 */
[----:B------:R-:W-:Y:S02]  /*7830*/  R2UR UR5, R25 ;  /* 0x00000000190572ca */ /* 0x000fe400000e0000 */
[----:B------:R-:W-:-:S11]  /*7840*/  ISETP.NE.AND P0, PT, R13, RZ, PT ;  /* 0x000000ff0d00720c */ /* 0x000fd60003f05270 */
[----:B------:R0:W-:Y:S02]  /*7850*/  ST.E desc[UR4][R10.64], R5 ;  /* 0x000000050a007985 */ /* 0x0001e4000c101904 */
[----:B------:R-:W-:Y:S05]  /*7860*/  @P0 BRA `(.L_x_107) ;  /* 0xfffffff0007c0947 */ /* 0x000fea000383ffff */
[----:B------:R-:W-:Y:S05]  /*7870*/  BSYNC.RECONVERGENT B0 ;  /* 0x0000000000007941 */ /* 0x000fea0003800200 */
.L_x_94:
[----:B------:R-:W1:Y:S02]  /*7880*/  LDC R0, c[0x0][0x394] ;  /* 0x0000e500ff007b82 */ /* 0x000e640000000800 */
[----:B-1----:R-:W-:-:S13]  /*7890*/  ISETP.GE.AND P0, PT, R0, 0x1, PT ;  /* 0x000000010000780c */ /* 0x002fda0003f06270 */
[----:B------:R-:W-:Y:S05]  /*78a0*/  @!P0 BRA `(.L_x_108) ;  /* 0x0000001000c08947 */ /* 0x000fea0003800000 */
[C---:B------:R-:W-:Y:S01]  /*78b0*/  VIADD R32, R0.reuse, 0xffffffff ;  /* 0xffffffff00207836 */ /* 0x040fe20000000000 */
[----:B------:R-:W-:Y:S01]  /*78c0*/  LOP3.LUT R12, R0, 0xf, RZ, 0xc0, !PT ;  /* 0x0000000f000c7812 */ /* 0x000fe200078ec0ff */
[----:B------:R-:W-:-:S03]  /*78d0*/  IMAD.MOV.U32 R3, RZ, RZ, RZ ;  /* 0x000000ffff037224 */ /* 0x000fc600078e00ff */
[----:B------:R-:W-:Y:S02]  /*78e0*/  ISETP.GE.U32.AND P0, PT, R32, 0xf, PT ;  /* 0x0000000f2000780c */ /* 0x000fe40003f06070 */
[----:B------:R-:W-:-:S11]  /*78f0*/  ISETP.NE.AND P2, PT, R12, RZ, PT ;  /* 0x000000ff0c00720c */ /* 0x000fd60003f45270 */
[----:B------:R-:W-:Y:S05]  /*7900*/  @!P0 BRA `(.L_x_109) ;  /* 0x00000004004c8947 */ /* 0x000fea0003800000 */
[----:B------:R-:W1:Y:S01]  /*7910*/  S2UR UR5, SR_CgaCtaId ;  /* 0x00000000000579c3 */ /* 0x000e620000008800 */
[----:B------:R-:W-:Y:S01]  /*7920*/  UMOV UR4, 0x400 ;  /* 0x0000040000047882 */ /* 0x000fe20000000000 */
[----:B------:R-:W-:Y:S01]  /*7930*/  IADD3 R4, P0, PT, R26, 0x20, RZ ;  /* 0x000000201a047810 */ /* 0x000fe20007f1e0ff */
[----:B------:R-:W-:Y:S01]  /*7940*/  BSSY.RECONVERGENT B0, `(.L_x_109) ;  /* 0x000004f000007945 */ /* 0x000fe20003800200 */
[----:B------:R-:W-:-:S03]  /*7950*/  LOP3.LUT R3, R0, 0x7ffffff0, RZ, 0xc0, !PT ;  /* 0x7ffffff000037812 */ /* 0x000fc600078ec0ff */
[----:B0-----:R-:W-:Y:S02]  /*7960*/  IMAD.X R5, RZ, RZ, R27, P0 ;  /* 0x000000ffff057224 */ /* 0x001fe400000e061b */
[----:B------:R-:W-:Y:S01]  /*7970*/  IMAD.MOV R7, RZ, RZ, -R3 ;  /* 0x000000ffff077224 */ /* 0x000fe200078e0a03 */
[----:B-1----:R-:W-:-:S06]  /*7980*/  ULEA UR4, UR5, UR4, 0x18 ;  /* 0x0000000405047291 */ /* 0x002fcc000f8ec0ff */
[----:B------:R-:W-:-:S05]  /*7990*/  LEA R2, R28, UR4, 0x2 ;  /* 0x000000041c027c11 */ /* 0x000fca000f8e10ff */
[----:B------:R-:W-:-:S07]  /*79a0*/  VIADD R6, R2, 0x20 ;  /* 0x0000002002067836 */ /* 0x000fce0000000000 */
.L_x_110:
[----:B------:R-:W-:Y:S02]  /*79b0*/  R2UR UR4, R24 ;  /* 0x00000000180472ca */ /* 0x000fe400000e0000 */
[----:B------:R-:W-:-:S13]  /*79c0*/  R2UR UR5, R25 ;  /* 0x00000000190572ca */ /* 0x000fda00000e0000 */
[----:B------:R-:W2:Y:S02]  /*79d0*/  LD.E R9, desc[UR4][R4.64+-0x20] ;  /* 0xffffe00404097980 */ /* 0x000ea4000c101900 */
[----:B--2---:R-:W-:-:S05]  /*79e0*/  IMAD.WIDE R8, R9, 0x4, R22 ;  /* 0x0000000409087825 */ /* 0x004fca00078e0216 */
[----:B------:R-:W2:Y:S04]  /*79f0*/  LD.E R13, desc[UR4][R8.64] ;  /* 0x00000004080d7980 */ /* 0x000ea8000c101900 */
[----:B--2---:R0:W-:Y:S04]  /*7a00*/  STS [R6+-0x20], R13 ;  /* 0xffffe00d06007388 */ /* 0x0041e80000000800 */
        /* <DEDUP_REMOVED lines=8> */
[----:B0-----:R-:W3:Y:S02]  /*7a90*/  LD.E R13, desc[UR4][R4.64+-0x14] ;  /* 0xffffec04040d7980 */ /* 0x001ee4000c101900 */
[----:B---3--:R-:W-:-:S05]  /*7aa0*/  IMAD.WIDE R10, R13, 0x4, R22 ;  /* 0x000000040d0a7825 */ /* 0x008fca00078e0216 */
[----:B------:R-:W3:Y:S04]  /*7ab0*/  LD.E R13, desc[UR4][R10.64] ;  /* 0x000000040a0d7980 */ /* 0x000ee8000c101900 */
[----:B---3--:R0:W-:Y:S04]  /*7ac0*/  STS [R6+-0x14], R13 ;  /* 0xffffec0d06007388 */ /* 0x0081e80000000800 */
[----:B-1----:R-:W3:Y:S02]  /*7ad0*/  LD.E R15, desc[UR4][R4.64+-0x10] ;  /* 0xfffff004040f7980 */ /* 0x002ee4000c101900 */
[----:B---3--:R-:W-:-:S05]  /*7ae0*/  IMAD.WIDE R8, R15, 0x4, R22 ;  /* 0x000000040f087825 */ /* 0x008fca00078e0216 */
[----:B------:R-:W3:Y:S04]  /*7af0*/  LD.E R15, desc[UR4][R8.64] ;  /* 0x00000004080f7980 */ /* 0x000ee8000c101900 */
[----:B---3--:R1:W-:Y:S04]  /*7b00*/  STS [R6+-0x10], R15 ;  /* 0xfffff00f06007388 */ /* 0x0083e80000000800 */
[----:B--2---:R-:W2:Y:S02]  /*7b10*/  LD.E R21, desc[UR4][R4.64+-0xc] ;  /* 0xfffff40404157980 */ /* 0x004ea4000c101900 */
        /* <DEDUP_REMOVED lines=14> */
[----:B--2---:R2:W-:Y:S04]  /*7c00*/  STS [R6], R21 ;  /* 0x0000001506007388 */ /* 0x0045e80000000800 */
[----:B0-----:R-:W3:Y:S02]  /*7c10*/  LD.E R13, desc[UR4][R4.64+0x4] ;  /* 0x00000404040d7980 */ /* 0x001ee4000c101900 */
[----:B---3--:R-:W-:-:S05]  /*7c20*/  IMAD.WIDE R10, R13, 0x4, R22 ;  /* 0x000000040d0a7825 */ /* 0x008fca00078e0216 */
[----:B------:R-:W3:Y:S04]  /*7c30*/  LD.E R13, desc[UR4][R10.64] ;  /* 0x000000040a0d7980 */ /* 0x000ee8000c101900 */
[----:B---3--:R0:W-:Y:S04]  /*7c40*/  STS [R6+0x4], R13 ;  /* 0x0000040d06007388 */ /* 0x0081e80000000800 */
[----:B-1----:R-:W3:Y:S02]  /*7c50*/  LD.E R15, desc[UR4][R4.64+0x8] ;  /* 0x00000804040f7980 */ /* 0x002ee4000c101900 */
[----:B---3--:R-:W-:-:S05]  /*7c60*/  IMAD.WIDE R8, R15, 0x4, R22 ;  /* 0x000000040f087825 */ /* 0x008fca00078e0216 */
[----:B------:R-:W3:Y:S04]  /*7c70*/  LD.E R15, desc[UR4][R8.64] ;  /* 0x00000004080f7980 */ /* 0x000ee8000c101900 */
[----:B---3--:R1:W-:Y:S04]  /*7c80*/  STS [R6+0x8], R15 ;  /* 0x0000080f06007388 */ /* 0x0083e80000000800 */
[----:B--2---:R-:W2:Y:S02]  /*7c90*/  LD.E R21, desc[UR4][R4.64+0xc] ;  /* 0x00000c0404157980 */ /* 0x004ea4000c101900 */
[----:B--2---:R-:W-:-:S05]  /*7ca0*/  IMAD.WIDE R10, R21, 0x4, R22 ;  /* 0x00000004150a7825 */ /* 0x004fca00078e0216 */
[----:B------:R-:W2:Y:S04]  /*7cb0*/  LD.E R21, desc[UR4][R10.64] ;  /* 0x000000040a157980 */ /* 0x000ea8000c101900 */
[----:B--2---:R2:W-:Y:S04]  /*7cc0*/  STS [R6+0xc], R21 ;  /* 0x00000c1506007388 */ /* 0x0045e80000000800 */
[----:B0-----:R-:W3:Y:S02]  /*7cd0*/  LD.E R13, desc[UR4][R4.64+0x10] ;  /* 0x00001004040d7980 */ /* 0x001ee4000c101900 */
[----:B---3--:R-:W-:-:S05]  /*7ce0*/  IMAD.WIDE R8, R13, 0x4, R22 ;  /* 0x000000040d087825 */ /* 0x008fca00078e0216 */
[----:B------:R-:W3:Y:S04]  /*7cf0*/  LD.E R13, desc[UR4][R8.64] ;  /* 0x00000004080d7980 */ /* 0x000ee8000c101900 */
[----:B---3--:R0:W-:Y:S04]  /*7d00*/  STS [R6+0x10], R13 ;  /* 0x0000100d06007388 */ /* 0x0081e80000000800 */
[----:B-1----:R-:W3:Y:S02]  /*7d10*/  LD.E R15, desc[UR4][R4.64+0x14] ;  /* 0x00001404040f7980 */ /* 0x002ee4000c101900 */
[----:B---3--:R-:W-:-:S05]  /*7d20*/  IMAD.WIDE R10, R15, 0x4, R22 ;  /* 0x000000040f0a7825 */ /* 0x008fca00078e0216 */
[----:B------:R-:W3:Y:S04]  /*7d30*/  LD.E R15, desc[UR4][R10.64] ;  /* 0x000000040a0f7980 */ /* 0x000ee8000c101900 */
[----:B---3--:R-:W-:Y:S04]  /*7d40*/  STS [R6+0x14], R15 ;  /* 0x0000140f06007388 */ /* 0x008fe80000000800 */
[----:B--2---:R-:W2:Y:S02]  /*7d50*/  LD.E R21, desc[UR4][R4.64+0x18] ;  /* 0x0000180404157980 */ /* 0x004ea4000c101900 */
[----:B--2---:R-:W-:-:S06]  /*7d60*/  IMAD.WIDE R8, R21, 0x4, R22 ;  /* 0x0000000415087825 */ /* 0x004fcc00078e0216 */
[----:B------:R-:W2:Y:S04]  /*7d70*/  LD.E R9, desc[UR4][R8.64] ;  /* 0x0000000408097980 */ /* 0x000ea8000c101900 */
[----:B--2---:R-:W-:Y:S04]  /*7d80*/  STS [R6+0x18], R9 ;  /* 0x0000180906007388 */ /* 0x004fe80000000800 */
[----:B0-----:R-:W2:Y:S01]  /*7d90*/  LD.E R13, desc[UR4][R4.64+0x1c] ;  /* 0x00001c04040d7980 */ /* 0x001ea2000c101900 */
[----:B------:R-:W-:-:S05]  /*7da0*/  VIADD R7, R7, 0x10 ;  /* 0x0000001007077836 */ /* 0x000fca0000000000 */
[----:B------:R-:W-:Y:S01]  /*7db0*/  ISETP.NE.AND P0, PT, R7, RZ, PT ;  /* 0x000000ff0700720c */ /* 0x000fe20003f05270 */
[----:B--2---:R-:W-:-:S06]  /*7dc0*/  IMAD.WIDE R10, R13, 0x4, R22 ;  /* 0x000000040d0a7825 */ /* 0x004fcc00078e0216 */
[----:B------:R-:W2:Y:S01]  /*7dd0*/  LD.E R11, desc[UR4][R10.64] ;  /* 0x000000040a0b7980 */ /* 0x000ea2000c101900 */
[----:B------:R-:W-:-:S05]  /*7de0*/  IADD3 R4, P1, PT, R4, 0x40, RZ ;  /* 0x0000004004047810 */ /* 0x000fca0007f3e0ff */
[----:B------:R-:W-:Y:S01]  /*7df0*/  IMAD.X R5, RZ, RZ, R5, P1 ;  /* 0x000000ffff057224 */ /* 0x000fe200008e0605 */
[----:B--2---:R0:W-:Y:S02]  /*7e00*/  STS [R6+0x1c], R11 ;  /* 0x00001c0b06007388 */ /* 0x0041e40000000800 */
[----:B0-----:R-:W-:Y:S01]  /*7e10*/  VIADD R6, R6, 0x40 ;  /* 0x0000004006067836 */ /* 0x001fe20000000000 */
[----:B------:R-:W-:Y:S06]  /*7e20*/  @P0 BRA `(.L_x_110) ;  /* 0xfffffff800e00947 */ /* 0x000fec000383ffff */
[----:B------:R-:W-:Y:S05]  /*7e30*/  BSYNC.RECONVERGENT B0 ;  /* 0x0000000000007941 */ /* 0x000fea0003800200 */
.L_x_109:
[----:B------:R-:W-:Y:S05]  /*7e40*/  @!P2 BRA `(.L_x_111) ;  /* 0x00000004006ca947 */ /* 0x000fea0003800000 */
[----:B------:R-:W-:Y:S02]  /*7e50*/  ISETP.GE.U32.AND P0, PT, R12, 0x8, PT ;  /* 0x000000080c00780c */ /* 0x000fe40003f06070 */
[----:B------:R-:W-:-:S04]  /*7e60*/  LOP3.LUT R14, R0, 0x7, RZ, 0xc0, !PT ;  /* 0x00000007000e7812 */ /* 0x000fc800078ec0ff */
[----:B------:R-:W-:-:S07]  /*7e70*/  ISETP.NE.AND P1, PT, R14, RZ, PT ;  /* 0x000000ff0e00720c */ /* 0x000fce0003f25270 */
[----:B------:R-:W-:Y:S06]  /*7e80*/  @!P0 BRA `(.L_x_112) ;  /* 0x0000000000948947 */ /* 0x000fec0003800000 */
[----:B------:R-:W-:Y:S01]  /*7e90*/  R2UR UR4, R24 ;  /* 0x00000000180472ca */ /* 0x000fe200000e0000 */
[----:B0-----:R-:W-:Y:S01]  /*7ea0*/  IMAD.WIDE.U32 R4, R3, 0x4, R26 ;  /* 0x0000000403047825 */ /* 0x001fe200078e001a */
[----:B------:R-:W-:-:S13]  /*7eb0*/  R2UR UR5, R25 ;  /* 0x00000000190572ca */ /* 0x000fda00000e0000 */
[----:B------:R-:W2:Y:S02]  /*7ec0*/  LD.E R9, desc[UR4][R4.64] ;  /* 0x0000000404097980 */ /* 0x000ea4000c101900 */
[----:B--2---:R-:W-:-:S05]  /*7ed0*/  IMAD.WIDE R8, R9, 0x4, R22 ;  /* 0x0000000409087825 */ /* 0x004fca00078e0216 */
[----:B------:R-:W2:Y:S01]  /*7ee0*/  LD.E R7, desc[UR4][R8.64] ;  /* 0x0000000408077980 */ /* 0x000ea2000c101900 */
[----:B------:R-:W-:-:S05]  /*7ef0*/  IMAD R6, R3, 0x4, R2 ;  /* 0x0000000403067824 */ /* 0x000fca00078e0202 */
[----:B--2---:R0:W-:Y:S04]  /*7f00*/  STS [R6], R7 ;  /* 0x0000000706007388 */ /* 0x0041e80000000800 */
[----:B------:R-:W2:Y:S02]  /*7f10*/  LD.E R11, desc[UR4][R4.64+0x4] ;  /* 0x00000404040b7980 */ /* 0x000ea4000c101900 */
[----:B--2---:R-:W-:-:S05]  /*7f20*/  IMAD.WIDE R10, R11, 0x4, R22 ;  /* 0x000000040b0a7825 */ /* 0x004fca00078e0216 */
[----:B------:R-:W2:Y:S04]  /*7f30*/  LD.E R13, desc[UR4][R10.64] ;  /* 0x000000040a0d7980 */ /* 0x000ea8000c101900 */
[----:B--2---:R1:W-:Y:S04]  /*7f40*/  STS [R6+0x4], R13 ;  /* 0x0000040d06007388 */ /* 0x0043e80000000800 */
[----:B------:R-:W2:Y:S02]  /*7f50*/  LD.E R15, desc[UR4][R4.64+0x8] ;  /* 0x00000804040f7980 */ /* 0x000ea4000c101900 */
        /* <DEDUP_REMOVED lines=15> */
[----:B0-----:R-:W2:Y:S02]  /*8050*/  LD.E R7, desc[UR4][R4.64+0x18] ;  /* 0x0000180404077980 */ /* 0x001ea4000c101900 */
[----:B--2---:R-:W-:-:S06]  /*8060*/  IMAD.WIDE R8, R7, 0x4, R22 ;  /* 0x0000000407087825 */ /* 0x004fcc00078e0216 */
[----:B------:R-:W2:Y:S04]  /*8070*/  LD.E R9, desc[UR4][R8.64] ;  /* 0x0000000408097980 */ /* 0x000ea8000c101900 */
[----:B--2---:R1:W-:Y:S04]  /*8080*/  STS [R6+0x18], R9 ;  /* 0x0000180906007388 */ /* 0x0043e80000000800 */
[----:B------:R-:W2:Y:S02]  /*8090*/  LD.E R7, desc[UR4][R4.64+0x1c] ;  /* 0x00001c0404077980 */ /* 0x000ea4000c101900 */
[----:B--2---:R-:W-:-:S06]  /*80a0*/  IMAD.WIDE R10, R7, 0x4, R22 ;  /* 0x00000004070a7825 */ /* 0x004fcc00078e0216 */
[----:B------:R-:W2:Y:S01]  /*80b0*/  LD.E R11, desc[UR4][R10.64] ;  /* 0x000000040a0b7980 */ /* 0x000ea2000c101900 */
[----:B------:R-:W-:-:S03]  /*80c0*/  VIADD R3, R3, 0x8 ;  /* 0x0000000803037836 */ /* 0x000fc60000000000 */
[----:B--2---:R1:W-:Y:S04]  /*80d0*/  STS [R6+0x1c], R11 ;  /* 0x00001c0b06007388 */ /* 0x0043e80000000800 */
.L_x_112:
[----:B------:R-:W-:Y:S04]  /*80e0*/  BSSY.RECONVERGENT B0, `(.L_x_111) ;  /* 0x0000031000007945 */ /* 0x000fe80003800200 */
[----:B------:R-:W-:Y:S05]  /*80f0*/  @!P1 BRA `(.L_x_113) ;  /* 0x0000000000bc9947 */ /* 0x000fea0003800000 */
[----:B------:R-:W-:Y:S02]  /*8100*/  ISETP.GE.U32.AND P0, PT, R14, 0x4, PT ;  /* 0x000000040e00780c */ /* 0x000fe40003f06070 */
[----:B------:R-:W-:-:S04]  /*8110*/  LOP3.LUT R12, R0, 0x3, RZ, 0xc0, !PT ;  /* 0x00000003000c7812 */ /* 0x000fc800078ec0ff */
[----:B------:R-:W-:-:S07]  /*8120*/  ISETP.NE.AND P1, PT, R12, RZ, PT ;  /* 0x000000ff0c00720c */ /* 0x000fce0003f25270 */
[----:B------:R-:W-:Y:S06]  /*8130*/  @!P0 BRA `(.L_x_114) ;  /* 0x0000000000548947 */ /* 0x000fec0003800000 */
[----:B------:R-:W-:Y:S01]  /*8140*/  R2UR UR4, R24 ;  /* 0x00000000180472ca */ /* 0x000fe200000e0000 */
[----:B-1----:R-:W-:Y:S01]  /*8150*/  IMAD.WIDE.U32 R8, R3, 0x4, R26 ;  /* 0x0000000403087825 */ /* 0x002fe200078e001a */
[----:B------:R-:W-:-:S13]  /*8160*/  R2UR UR5, R25 ;  /* 0x00000000190572ca */ /* 0x000fda00000e0000 */
[----:B0-----:R-:W2:Y:S02]  /*8170*/  LD.E R5, desc[UR4][R8.64] ;  /* 0x0000000408057980 */ /* 0x001ea4000c101900 */
[----:B--2---:R-:W-:-:S05]  /*8180*/  IMAD.WIDE R4, R5, 0x4, R22 ;  /* 0x0000000405047825 */ /* 0x004fca00078e0216 */
[----:B------:R-:W2:Y:S01]  /*8190*/  LD.E R0, desc[UR4][R4.64] ;  /* 0x0000000404007980 */ /* 0x000ea2000c101900 */
[----:B------:R-:W-:-:S05]  /*81a0*/  IMAD R13, R3, 0x4, R2 ;  /* 0x00000004030d7824 */ /* 0x000fca00078e0202 */
[----:B--2---:R2:W-:Y:S04]  /*81b0*/  STS [R13], R0 ;  /* 0x000000000d007388 */ /* 0x0045e80000000800 */
[----:B------:R-:W3:Y:S02]  /*81c0*/  LD.E R7, desc[UR4][R8.64+0x4] ;  /* 0x0000040408077980 */ /* 0x000ee4000c101900 */
[----:B---3--:R-:W-:-:S05]  /*81d0*/  IMAD.WIDE R6, R7, 0x4, R22 ;  /* 0x0000000407067825 */ /* 0x008fca00078e0216 */
[----:B------:R-:W3:Y:S04]  /*81e0*/  LD.E R10, desc[UR4][R6.64] ;  /* 0x00000004060a7980 */ /* 0x000ee8000c101900 */
[----:B---3--:R2:W-:Y:S04]  /*81f0*/  STS [R13+0x4], R10 ;  /* 0x0000040a0d007388 */ /* 0x0085e80000000800 */
[----:B------:R-:W3:Y:S02]  /*8200*/  LD.E R11, desc[UR4][R8.64+0x8] ;  /* 0x00000804080b7980 */ /* 0x000ee4000c101900 */
[----:B---3--:R-:W-:-:S06]  /*8210*/  IMAD.WIDE R4, R11, 0x4, R22 ;  /* 0x000000040b047825 */ /* 0x008fcc00078e0216 */
[----:B------:R-:W3:Y:S04]  /*8220*/  LD.E R4, desc[UR4][R4.64] ;  /* 0x0000000404047980 */ /* 0x000ee8000c101900 */
[----:B---3--:R2:W-:Y:S04]  /*8230*/  STS [R13+0x8], R4 ;  /* 0x000008040d007388 */ /* 0x0085e80000000800 */
[----:B------:R-:W3:Y:S02]  /*8240*/  LD.E R11, desc[UR4][R8.64+0xc] ;  /* 0x00000c04080b7980 */ /* 0x000ee4000c101900 */
[----:B---3--:R-:W-:-:S06]  /*8250*/  IMAD.WIDE R6, R11, 0x4, R22 ;  /* 0x000000040b067825 */ /* 0x008fcc00078e0216 */
[----:B------:R-:W3:Y:S01]  /*8260*/  LD.E R6, desc[UR4][R6.64] ;  /* 0x0000000406067980 */ /* 0x000ee2000c101900 */
[----:B------:R-:W-:-:S03]  /*8270*/  VIADD R3, R3, 0x4 ;  /* 0x0000000403037836 */ /* 0x000fc60000000000 */
[----:B---3--:R2:W-:Y:S04]  /*8280*/  STS [R13+0xc], R6 ;  /* 0x00000c060d007388 */ /* 0x0085e80000000800 */
.L_x_114:
[----:B------:R-:W-:Y:S05]  /*8290*/  @!P1 BRA `(.L_x_113) ;  /* 0x0000000000549947 */ /* 0x000fea0003800000 */
[----:B------:R-:W3:Y:S01]  /*82a0*/  S2R R7, SR_CgaCtaId ;  /* 0x0000000000077919 */ /* 0x000ee20000008800 */
[----:B-12---:R-:W-:Y:S01]  /*82b0*/  MOV R6, 0x400 ;  /* 0x0000040000067802 */ /* 0x006fe20000000f00 */
[----:B0-----:R-:W-:-:S04]  /*82c0*/  IMAD.WIDE.U32 R4, R3, 0x4, R26 ;  /* 0x0000000403047825 */ /* 0x001fc800078e001a */
[----:B------:R-:W-:Y:S01]  /*82d0*/  IMAD.IADD R0, R3, 0x1, R28 ;  /* 0x0000000103007824 */ /* 0x000fe200078e021c */
[----:B---3--:R-:W-:Y:S01]  /*82e0*/  LEA R3, R7, R6, 0x18 ;  /* 0x0000000607037211 */ /* 0x008fe200078ec0ff */
[----:B------:R-:W-:Y:S02]  /*82f0*/  IMAD.MOV.U32 R6, RZ, RZ, R4 ;  /* 0x000000ffff067224 */ /* 0x000fe400078e0004 */
[----:B------:R-:W-:Y:S02]  /*8300*/  IMAD.MOV.U32 R7, RZ, RZ, R5 ;  /* 0x000000ffff077224 */ /* 0x000fe400078e0005 */
[----:B------:R-:W-:Y:S02]  /*8310*/  IMAD.U32 R0, R0, 0x4, R3 ;  /* 0x0000000400007824 */ /* 0x000fe400078e0003 */
[----:B------:R-:W-:-:S07]  /*8320*/  IMAD.MOV R3, RZ, RZ, -R12 ;  /* 0x000000ffff037224 */ /* 0x000fce00078e0a0c */
.L_x_115:
[----:B------:R-:W-:Y:S02]  /*8330*/  R2UR UR4, R24 ;  /* 0x00000000180472ca */ /* 0x000fe400000e0000 */
[----:B------:R-:W-:-:S13]  /*8340*/  R2UR UR5, R25 ;  /* 0x00000000190572ca */ /* 0x000fda00000e0000 */
[----:B------:R-:W2:Y:S01]  /*8350*/  LD.E R5, desc[UR4][R6.64] ;  /* 0x0000000406057980 */ /* 0x000ea2000c101900 */
[----:B------:R-:W-:-:S05]  /*8360*/  VIADD R3, R3, 0x1 ;  /* 0x0000000103037836 */ /* 0x000fca0000000000 */
[----:B------:R-:W-:Y:S01]  /*8370*/  ISETP.NE.AND P0, PT, R3, RZ, PT ;  /* 0x000000ff0300720c */ /* 0x000fe20003f05270 */
[----:B--2---:R-:W-:-:S06]  /*8380*/  IMAD.WIDE R4, R5, 0x4, R22 ;  /* 0x0000000405047825 */ /* 0x004fcc00078e0216 */
[----:B------:R-:W2:Y:S01]  /*8390*/  LD.E R5, desc[UR4][R4.64] ;  /* 0x0000000404057980 */ /* 0x000ea2000c101900 */
[----:B------:R-:W-:-:S05]  /*83a0*/  IADD3 R6, P1, PT, R6, 0x4, RZ ;  /* 0x0000000406067810 */ /* 0x000fca0007f3e0ff */
[----:B------:R-:W-:Y:S01]  /*83b0*/  IMAD.X R7, RZ, RZ, R7, P1 ;  /* 0x000000ffff077224 */ /* 0x000fe200008e0607 */
[----:B--2---:R0:W-:Y:S02]  /*83c0*/  STS [R0], R5 ;  /* 0x0000000500007388 */ /* 0x0041e40000000800 */
[----:B0-----:R-:W-:Y:S01]  /*83d0*/  VIADD R0, R0, 0x4 ;  /* 0x0000000400007836 */ /* 0x001fe20000000000 */
[----:B------:R-:W-:Y:S06]  /*83e0*/  @P0 BRA `(.L_x_115) ;  /* 0xfffffffc00d00947 */ /* 0x000fec000383ffff */
.L_x_113:
[----:B------:R-:W-:Y:S05]  /*83f0*/  BSYNC.RECONVERGENT B0 ;  /* 0x0000000000007941 */ /* 0x000fea0003800200 */
.L_x_111:
[----:B------:R-:W-:Y:S01]  /*8400*/  MOV R30, 0x8 ;  /* 0x00000008001e7802 */ /* 0x000fe20000000f00 */
[----:B--2---:R-:W-:Y:S02]  /*8410*/  IMAD.MOV.U32 R4, RZ, RZ, R22 ;  /* 0x000000ffff047224 */ /* 0x004fe400078e0016 */
[----:B0-----:R-:W-:Y:S01]  /*8420*/  IMAD.MOV.U32 R5, RZ, RZ, R23 ;  /* 0x000000ffff057224 */ /* 0x001fe200078e0017 */
[----:B-1----:R0:W1:Y:S06]  /*8430*/  LDC.64 R6, c[0x4][R30] ;  /* 0x010000001e067b82 */ /* 0x00206c0000000a00 */
[----:B------:R-:W-:-:S07]  /*8440*/  LEPC R20, `(.L_x_116) ;  /* 0x000000001014794e */ /* 0x000fce0000000000 */
[----:B01----:R-:W-:Y:S05]  /*8450*/  CALL.ABS.NOINC R6 ;  /* 0x0000000006007343 */ /* 0x003fea0003c00000 */
.L_x_116:
[----:B------:R-:W0:Y:S01]  /*8460*/  LDC.64 R30, c[0x4][R30] ;  /* 0x010000001e1e7b82 */ /* 0x000e220000000a00 */
[----:B------:R-:W-:Y:S02]  /*8470*/  IMAD.MOV.U32 R4, RZ, RZ, R26 ;  /* 0x000000ffff047224 */ /* 0x000fe400078e001a */
[----:B------:R-:W-:-:S07]  /*8480*/  IMAD.MOV.U32 R5, RZ, RZ, R27 ;  /* 0x000000ffff057224 */ /* 0x000fce00078e001b */
[----:B------:R-:W-:-:S07]  /*8490*/  LEPC R20, `(.L_x_117) ;  /* 0x000000001014794e */ /* 0x000fce0000000000 */
[----:B0-----:R-:W-:Y:S05]  /*84a0*/  CALL.ABS.NOINC R30 ;  /* 0x000000001e007343 */ /* 0x001fea0003c00000 */
.L_x_117:
[----:B------:R-:W0:Y:S01]  /*84b0*/  LDC R10, c[0x0][0x394] ;  /* 0x0000e500ff0a7b82 */ /* 0x000e220000000800 */
[----:B------:R-:W-:Y:S01]  /*84c0*/  ISETP.GE.U32.AND P0, PT, R32, 0x7, PT ;  /* 0x000000072000780c */ /* 0x000fe20003f06070 */
[----:B------:R-:W-:Y:S01]  /*84d0*/  IMAD.MOV.U32 R3, RZ, RZ, RZ ;  /* 0x000000ffff037224 */ /* 0x000fe200078e00ff */
[----:B0-----:R-:W-:Y:S01]  /*84e0*/  LOP3.LUT R12, R10, 0x7, RZ, 0xc0, !PT ;  /* 0x000000070a0c7812 */ /* 0x001fe200078ec0ff */
[----:B------:R-:W-:-:S03]  /*84f0*/  IMAD R0, R29, R10, RZ ;  /* 0x0000000a1d007224 */ /* 0x000fc600078e02ff */
[----:B------:R-:W-:-:S07]  /*8500*/  ISETP.NE.AND P1, PT, R12, RZ, PT ;  /* 0x000000ff0c00720c */ /* 0x000fce0003f25270 */
[----:B------:R-:W-:Y:S06]  /*8510*/  @!P0 BRA `(.L_x_118) ;  /* 0x0000000000cc8947 */ /* 0x000fec0003800000 */
[----:B------:R-:W0:Y:S01]  /*8520*/  S2UR UR5, SR_CgaCtaId ;  /* 0x00000000000579c3 */ /* 0x000e220000008800 */
[----:B------:R-:W-:Y:S01]  /*8530*/  UMOV UR4, 0x400 ;  /* 0x0000040000047882 */ /* 0x000fe20000000000 */
[----:B------:R-:W-:Y:S01]  /*8540*/  LOP3.LUT R3, R10, 0x7ffffff8, RZ, 0xc0, !PT ;  /* 0x7ffffff80a037812 */ /* 0x000fe200078ec0ff */
[----:B------:R-:W-:Y:S01]  /*8550*/  BSSY.RECONVERGENT B0, `(.L_x_118) ;  /* 0x000002f000007945 */ /* 0x000fe20003800200 */
[----:B------:R-:W-:-:S03]  /*8560*/  IMAD.MOV.U32 R11, RZ, RZ, R0 ;  /* 0x000000ffff0b7224 */ /* 0x000fc600078e0000 */
[----:B------:R-:W-:Y:S01]  /*8570*/  IMAD.MOV R8, RZ, RZ, -R3 ;  /* 0x000000ffff087224 */ /* 0x000fe200078e0a03 */
[----:B------:R-:W1:Y:S01]  /*8580*/  LDC.64 R4, c[0x0][0x388] ;  /* 0x0000e200ff047b82 */ /* 0x000e620000000a00 */
[----:B0-----:R-:W-:-:S06]  /*8590*/  ULEA UR4, UR5, UR4, 0x18 ;  /* 0x0000000405047291 */ /* 0x001fcc000f8ec0ff */
[----:B------:R-:W-:Y:S02]  /*85a0*/  LEA R2, R28, UR4, 0x2 ;  /* 0x000000041c027c11 */ /* 0x000fe4000f8e10ff */
[----:B-1----:R-:W-:-:S03]  /*85b0*/  IADD3 R4, P0, PT, R4, 0x10, RZ ;  /* 0x0000001004047810 */ /* 0x002fc60007f1e0ff */
[----:B------:R-:W-:Y:S02]  /*85c0*/  VIADD R9, R2, 0x10 ;  /* 0x0000001002097836 */ /* 0x000fe40000000000 */
[----:B------:R-:W-:-:S08]  /*85d0*/  IMAD.X R5, RZ, RZ, R5, P0 ;  /* 0x000000ffff057224 */ /* 0x000fd000000e0605 */
.L_x_119:
[----:B0-----:R-:W0:Y:S01]  /*85e0*/  LDS R13, [R9+-0x10] ;  /* 0xfffff000090d7984 */ /* 0x001e220000000800 */
[----:B------:R-:W-:Y:S01]  /*85f0*/  VIADD R8, R8, 0x8 ;  /* 0x0000000808087836 */ /* 0x000fe20000000000 */
[C---:B------:R-:W-:Y:S01]  /*8600*/  R2UR UR4, R24.reuse ;  /* 0x00000000180472ca */ /* 0x040fe200000e0000 */
[----:B------:R-:W-:Y:S01]  /*8610*/  IMAD.WIDE R6, R11, 0x4, R4 ;  /* 0x000000040b067825 */ /* 0x000fe200078e0204 */
[----:B------:R-:W1:Y:S01]  /*8620*/  LDS R15, [R9+-0xc] ;  /* 0xfffff400090f7984 */ /* 0x000e620000000800 */
[C---:B------:R-:W-:Y:S02]  /*8630*/  R2UR UR5, R25.reuse ;  /* 0x00000000190572ca */ /* 0x040fe400000e0000 */
[C---:B------:R-:W-:Y:S01]  /*8640*/  R2UR UR6, R24.reuse ;  /* 0x00000000180672ca */ /* 0x040fe200000e0000 */
[----:B------:R-:W2:Y:S01]  /*8650*/  LDS R21, [R9+-0x8] ;  /* 0xfffff80009157984 */ /* 0x000ea20000000800 */
[----:B------:R-:W-:Y:S01]  /*8660*/  R2UR UR7, R25 ;  /* 0x00000000190772ca */ /* 0x000fe200000e0000 */
[----:B------:R-:W-:Y:S01]  /*8670*/  VIADD R11, R11, 0x8 ;  /* 0x000000080b0b7836 */ /* 0x000fe20000000000 */
[----:B------:R-:W-:Y:S01]  /*8680*/  R2UR UR8, R24 ;  /* 0x00000000180872ca */ /* 0x000fe200000e0000 */
[----:B------:R-:W3:Y:S01]  /*8690*/  LDS R23, [R9+-0x4] ;  /* 0xfffffc0009177984 */ /* 0x000ee20000000800 */
[----:B------:R-:W-:-:S02]  /*86a0*/  R2UR UR9, R25 ;  /* 0x00000000190972ca */ /* 0x000fc400000e0000 */
[C---:B------:R-:W-:Y:S01]  /*86b0*/  R2UR UR10, R24.reuse ;  /* 0x00000000180a72ca */ /* 0x040fe200000e0000 */
[----:B------:R-:W4:Y:S01]  /*86c0*/  LDS R27, [R9] ;  /* 0x00000000091b7984 */ /* 0x000f220000000800 */
[C---:B------:R-:W-:Y:S02]  /*86d0*/  R2UR UR11, R25.reuse ;  /* 0x00000000190b72ca */ /* 0x040fe400000e0000 */
[C---:B------:R-:W-:Y:S01]  /*86e0*/  R2UR UR12, R24.reuse ;  /* 0x00000000180c72ca */ /* 0x040fe200000e0000 */
[----:B------:R-:W5:Y:S01]  /*86f0*/  LDS R29, [R9+0x4] ;  /* 0x00000400091d7984 */ /* 0x000f620000000800 */
[C---:B------:R-:W-:Y:S02]  /*8700*/  R2UR UR13, R25.reuse ;  /* 0x00000000190d72ca */ /* 0x040fe400000e0000 */
[----:B------:R-:W-:Y:S01]  /*8710*/  R2UR UR14, R24 ;  /* 0x00000000180e72ca */ /* 0x000fe200000e0000 */
[----:B------:R-:W5:Y:S01]  /*8720*/  LDS R31, [R9+0x8] ;  /* 0x00000800091f7984 */ /* 0x000f620000000800 */
[----:B------:R-:W-:-:S02]  /*8730*/  R2UR UR15, R25 ;  /* 0x00000000190f72ca */ /* 0x000fc400000e0000 */
[C---:B------:R-:W-:Y:S01]  /*8740*/  R2UR UR16, R24.reuse ;  /* 0x00000000181072ca */ /* 0x040fe200000e0000 */
[----:B------:R0:W5:Y:S01]  /*8750*/  LDS R33, [R9+0xc] ;  /* 0x00000c0009217984 */ /* 0x0001620000000800 */
[C---:B------:R-:W-:Y:S02]  /*8760*/  R2UR UR17, R25.reuse ;  /* 0x00000000191172ca */ /* 0x040fe400000e0000 */
[----:B------:R-:W-:Y:S02]  /*8770*/  R2UR UR18, R24 ;  /* 0x00000000181272ca */ /* 0x000fe400000e0000 */
[----:B------:R-:W-:Y:S02]  /*8780*/  R2UR UR19, R25 ;  /* 0x00000000191372ca */ /* 0x000fe400000e0000 */
[----:B------:R-:W-:Y:S01]  /*8790*/  ISETP.NE.AND P0, PT, R8, RZ, PT ;  /* 0x000000ff0800720c */ /* 0x000fe20003f05270 */
[----:B0-----:R-:W-:Y:S01]  /*87a0*/  VIADD R9, R9, 0x20 ;  /* 0x0000002009097836 */ /* 0x001fe20000000000 */
[----:B------:R0:W-:Y:S04]  /*87b0*/  STG.E desc[UR4][R6.64+-0x10], R13 ;  /* 0xfffff00d06007986 */ /* 0x0001e8000c101904 */
[----:B-1----:R0:W-:Y:S04]  /*87c0*/  STG.E desc[UR6][R6.64+-0xc], R15 ;  /* 0xfffff40f06007986 */ /* 0x0021e8000c101906 */
[----:B--2---:R0:W-:Y:S04]  /*87d0*/  STG.E desc[UR8][R6.64+-0x8], R21 ;  /* 0xfffff81506007986 */ /* 0x0041e8000c101908 */
[----:B---3--:R0:W-:Y:S04]  /*87e0*/  STG.E desc[UR10][R6.64+-0x4], R23 ;  /* 0xfffffc1706007986 */ /* 0x0081e8000c10190a */
[----:B----4-:R0:W-:Y:S04]  /*87f0*/  STG.E desc[UR12][R6.64], R27 ;  /* 0x0000001b06007986 */ /* 0x0101e8000c10190c */
[----:B-----5:R0:W-:Y:S04]  /*8800*/  STG.E desc[UR14][R6.64+0x4], R29 ;  /* 0x0000041d06007986 */ /* 0x0201e8000c10190e */
[----:B------:R0:W-:Y:S04]  /*8810*/  STG.E desc[UR16][R6.64+0x8], R31 ;  /* 0x0000081f06007986 */ /* 0x0001e8000c101910 */
[----:B------:R0:W-:Y:S01]  /*8820*/  STG.E desc[UR18][R6.64+0xc], R33 ;  /* 0x00000c2106007986 */ /* 0x0001e2000c101912 */
[----:B------:R-:W-:Y:S05]  /*8830*/  @P0 BRA `(.L_x_119) ;  /* 0xfffffffc00680947 */ /* 0x000fea000383ffff */
[----:B------:R-:W-:Y:S05]  /*8840*/  BSYNC.RECONVERGENT B0 ;  /* 0x0000000000007941 */ /* 0x000fea0003800200 */
.L_x_118:
[----:B------:R-:W-:Y:S05]  /*8850*/  @!P1 BRA `(.L_x_3) ;  /* 0x0000000400009947 */ /* 0x000fea0003800000 */
[----:B------:R-:W-:Y:S02]  /*8860*/  ISETP.GE.U32.AND P0, PT, R12, 0x4, PT ;  /* 0x000000040c00780c */ /* 0x000fe40003f06070 */
[----:B------:R-:W-:-:S04]  /*8870*/  LOP3.LUT R8, R10, 0x3, RZ, 0xc0, !PT ;  /* 0x000000030a087812 */ /* 0x000fc800078ec0ff */
[----:B------:R-:W-:-:S07]  /*8880*/  ISETP.NE.AND P1, PT, R8, RZ, PT ;  /* 0x000000ff0800720c */ /* 0x000fce0003f25270 */
[----:B------:R-:W-:Y:S06]  /*8890*/  @!P0 BRA `(.L_x_120) ;  /* 0x0000000000548947 */ /* 0x000fec0003800000 */
[----:B0-----:R-:W-:Y:S01]  /*88a0*/  IMAD R6, R3, 0x4, R2 ;  /* 0x0000000403067824 */ /* 0x001fe200078e0202 */
[----:B------:R-:W0:Y:S01]  /*88b0*/  LDC.64 R4, c[0x0][0x388] ;  /* 0x0000e200ff047b82 */ /* 0x000e220000000a00 */
[----:B------:R-:W-:Y:S01]  /*88c0*/  R2UR UR4, R24 ;  /* 0x00000000180472ca */ /* 0x000fe200000e0000 */
[----:B------:R-:W-:Y:S01]  /*88d0*/  IMAD.IADD R9, R0, 0x1, R3 ;  /* 0x0000000100097824 */ /* 0x000fe200078e0203 */
[----:B------:R-:W-:Y:S01]  /*88e0*/  R2UR UR5, R25 ;  /* 0x00000000190572ca */ /* 0x000fe200000e0000 */
[----:B------:R-:W1:Y:S01]  /*88f0*/  LDS R7, [R6] ;  /* 0x0000000006077984 */ /* 0x000e620000000800 */
[C---:B------:R-:W-:Y:S01]  /*8900*/  R2UR UR6, R24.reuse ;  /* 0x00000000180672ca */ /* 0x040fe200000e0000 */
[----:B------:R-:W-:Y:S01]  /*8910*/  VIADD R3, R3, 0x4 ;  /* 0x0000000403037836 */ /* 0x000fe20000000000 */
[----:B------:R-:W-:Y:S01]  /*8920*/  R2UR UR7, R25 ;  /* 0x00000000190772ca */ /* 0x000fe200000e0000 */
[----:B------:R-:W2:Y:S01]  /*8930*/  LDS R11, [R6+0x4] ;  /* 0x00000400060b7984 */ /* 0x000ea20000000800 */
[----:B------:R-:W-:-:S02]  /*8940*/  R2UR UR8, R24 ;  /* 0x00000000180872ca */ /* 0x000fc400000e0000 */
[C---:B------:R-:W-:Y:S01]  /*8950*/  R2UR UR9, R25.reuse ;  /* 0x00000000190972ca */ /* 0x040fe200000e0000 */
[----:B------:R-:W3:Y:S01]  /*8960*/  LDS R13, [R6+0x8] ;  /* 0x00000800060d7984 */ /* 0x000ee20000000800 */
[----:B------:R-:W-:Y:S02]  /*8970*/  R2UR UR10, R24 ;  /* 0x00000000180a72ca */ /* 0x000fe400000e0000 */
[----:B------:R-:W-:Y:S01]  /*8980*/  R2UR UR11, R25 ;  /* 0x00000000190b72ca */ /* 0x000fe200000e0000 */
[----:B------:R-:W4:Y:S01]  /*8990*/  LDS R15, [R6+0xc] ;  /* 0x00000c00060f7984 */ /* 0x000f220000000800 */
[----:B0-----:R-:W-:-:S05]  /*89a0*/  IMAD.WIDE R4, R9, 0x4, R4 ;  /* 0x0000000409047825 */ /* 0x001fca00078e0204 */
[----:B-1----:R1:W-:Y:S04]  /*89b0*/  STG.E desc[UR4][R4.64], R7 ;  /* 0x0000000704007986 */ /* 0x0023e8000c101904 */
[----:B--2---:R1:W-:Y:S04]  /*89c0*/  STG.E desc[UR6][R4.64+0x4], R11 ;  /* 0x0000040b04007986 */ /* 0x0043e8000c101906 */
[----:B---3--:R1:W-:Y:S04]  /*89d0*/  STG.E desc[UR8][R4.64+0x8], R13 ;  /* 0x0000080d04007986 */ /* 0x0083e8000c101908 */
[----:B----4-:R1:W-:Y:S02]  /*89e0*/  STG.E desc[UR10][R4.64+0xc], R15 ;  /* 0x00000c0f04007986 */ /* 0x0103e4000c10190a */
.L_x_120:
[----:B------:R-:W-:Y:S05]  /*89f0*/  @!P1 BRA `(.L_x_3) ;  /* 0x0000000000989947 */ /* 0x000fea0003800000 */
[----:B------:R-:W-:Y:S02]  /*8a00*/  ISETP.NE.AND P0, PT, R8, 0x1, PT ;  /* 0x000000010800780c */ /* 0x000fe40003f05270 */
[----:B------:R-:W-:-:S04]  /*8a10*/  LOP3.LUT R10, R10, 0x1, RZ, 0xc0, !PT ;  /* 0x000000010a0a7812 */ /* 0x000fc800078ec0ff */
[----:B------:R-:W-:-:S07]  /*8a20*/  ISETP.NE.U32.AND P1, PT, R10, 0x1, PT ;  /* 0x000000010a00780c */ /* 0x000fce0003f25070 */
[----:B------:R-:W-:Y:S06]  /*8a30*/  @!P0 BRA `(.L_x_121) ;  /* 0x0000000000348947 */ /* 0x000fec0003800000 */
[----:B0-----:R-:W-:Y:S01]  /*8a40*/  IMAD R6, R3, 0x4, R2 ;  /* 0x0000000403067824 */ /* 0x001fe200078e0202 */
[----:B-1----:R-:W0:Y:S01]  /*8a50*/  LDC.64 R4, c[0x0][0x388] ;  /* 0x0000e200ff047b82 */ /* 0x002e220000000a00 */
[----:B------:R-:W-:Y:S01]  /*8a60*/  R2UR UR4, R24 ;  /* 0x00000000180472ca */ /* 0x000fe200000e0000 */
[----:B------:R-:W-:Y:S01]  /*8a70*/  IMAD.IADD R9, R0, 0x1, R3 ;  /* 0x0000000100097824 */ /* 0x000fe200078e0203 */
[----:B------:R-:W-:Y:S01]  /*8a80*/  R2UR UR5, R25 ;  /* 0x00000000190572ca */ /* 0x000fe200000e0000 */
[----:B------:R-:W1:Y:S01]  /*8a90*/  LDS R7, [R6] ;  /* 0x0000000006077984 */ /* 0x000e620000000800 */
[----:B------:R-:W-:Y:S01]  /*8aa0*/  R2UR UR6, R24 ;  /* 0x00000000180672ca */ /* 0x000fe200000e0000 */
[----:B------:R-:W-:Y:S01]  /*8ab0*/  VIADD R3, R3, 0x2 ;  /* 0x0000000203037836 */ /* 0x000fe20000000000 */
[----:B------:R-:W-:Y:S01]  /*8ac0*/  R2UR UR7, R25 ;  /* 0x00000000190772ca */ /* 0x000fe200000e0000 */
[----:B------:R-:W2:Y:S01]  /*8ad0*/  LDS R11, [R6+0x4] ;  /* 0x00000400060b7984 */ /* 0x000ea20000000800 */
[----:B0-----:R-:W-:-:S07]  /*8ae0*/  IMAD.WIDE R4, R9, 0x4, R4 ;  /* 0x0000000409047825 */ /* 0x001fce00078e0204 */
[----:B-1----:R3:W-:Y:S04]  /*8af0*/  STG.E desc[UR4][R4.64], R7 ;  /* 0x0000000704007986 */ /* 0x0027e8000c101904 */
[----:B--2---:R3:W-:Y:S02]  /*8b00*/  STG.E desc[UR6][R4.64+0x4], R11 ;  /* 0x0000040b04007986 */ /* 0x0047e4000c101906 */
.L_x_121:
[----:B------:R-:W-:Y:S05]  /*8b10*/  @P1 BRA `(.L_x_3) ;  /* 0x0000000000501947 */ /* 0x000fea0003800000 */
[----:B0-----:R-:W-:Y:S01]  /*8b20*/  IMAD R6, R3, 0x4, R2 ;  /* 0x0000000403067824 */ /* 0x001fe200078e0202 */
[----:B-1-3--:R-:W0:Y:S01]  /*8b30*/  LDC.64 R4, c[0x0][0x388] ;  /* 0x0000e200ff047b82 */ /* 0x00ae220000000a00 */
[----:B------:R-:W-:Y:S01]  /*8b40*/  R2UR UR4, R24 ;  /* 0x00000000180472ca */ /* 0x000fe200000e0000 */
[----:B------:R-:W-:Y:S01]  /*8b50*/  IMAD.IADD R3, R0, 0x1, R3 ;  /* 0x0000000100037824 */ /* 0x000fe200078e0203 */
[----:B------:R-:W-:Y:S01]  /*8b60*/  R2UR UR5, R25 ;  /* 0x00000000190572ca */ /* 0x000fe200000e0000 */
[----:B------:R-:W1:Y:S02]  /*8b70*/  LDS R7, [R6] ;  /* 0x0000000006077984 */ /* 0x000e640000000800 */
[----:B0-----:R-:W-:-:S10]  /*8b80*/  IMAD.WIDE R2, R3, 0x4, R4 ;  /* 0x0000000403027825 */ /* 0x001fd400078e0204 */
[----:B-1----:R2:W-:Y:S01]  /*8b90*/  STG.E desc[UR4][R2.64], R7 ;  /* 0x0000000702007986 */ /* 0x0025e2000c101904 */
[----:B------:R-:W-:Y:S05]  /*8ba0*/  BRA `(.L_x_3) ;  /* 0x00000000002c7947 */ /* 0x000fea0003800000 */
.L_x_108:
[----:B------:R-:W-:Y:S01]  /*8bb0*/  MOV R2, 0x8 ;  /* 0x0000000800027802 */ /* 0x000fe20000000f00 */
[----:B------:R-:W-:Y:S02]  /*8bc0*/  IMAD.MOV.U32 R4, RZ, RZ, R22 ;  /* 0x000000ffff047224 */ /* 0x000fe400078e0016 */
[----:B0-----:R-:W-:Y:S01]  /*8bd0*/  IMAD.MOV.U32 R5, RZ, RZ, R23 ;  /* 0x000000ffff057224 */ /* 0x001fe200078e0017 */
[----:B------:R0:W1:Y:S06]  /*8be0*/  LDC.64 R6, c[0x4][R2] ;  /* 0x0100000002067b82 */ /* 0x00006c0000000a00 */
[----:B------:R-:W-:-:S07]  /*8bf0*/  LEPC R20, `(.L_x_122) ;  /* 0x000000001014794e */ /* 0x000fce0000000000 */
[----:B01----:R-:W-:Y:S05]  /*8c00*/  CALL.ABS.NOINC R6 ;  /* 0x0000000006007343 */ /* 0x003fea0003c00000 */
.L_x_122:
[----:B------:R-:W0:Y:S01]  /*8c10*/  LDC.64 R2, c[0x4][R2] ;  /* 0x0100000002027b82 */ /* 0x000e220000000a00 */
[----:B------:R-:W-:Y:S02]  /*8c20*/  IMAD.MOV.U32 R4, RZ, RZ, R26 ;  /* 0x000000ffff047224 */ /* 0x000fe400078e001a */
[----:B------:R-:W-:-:S07]  /*8c30*/  IMAD.MOV.U32 R5, RZ, RZ, R27 ;  /* 0x000000ffff057224 */ /* 0x000fce00078e001b */
[----:B------:R-:W-:-:S07]  /*8c40*/  LEPC R20, `(.L_x_3) ;  /* 0x000000001014794e */ /* 0x000fce0000000000 */
[----:B0-----:R-:W-:Y:S05]  /*8c50*/  CALL.ABS.NOINC R2 ;  /* 0x0000000002007343 */ /* 0x001fea0003c00000 */
.L_x_3:
[----:B------:R-:W-:Y:S05]  /*8c60*/  BSYNC.RECONVERGENT B6 ;  /* 0x0000000000067941 */ /* 0x000fea0003800200 */
.L_x_2:
[----:B--2---:R-:W-:Y:S01]  /*8c70*/  MOV R2, 0x8 ;  /* 0x0000000800027802 */ /* 0x004fe20000000f00 */
[----:B-1-3--:R-:W-:Y:S02]  /*8c80*/  IMAD.MOV.U32 R4, RZ, RZ, R18 ;  /* 0x000000ffff047224 */ /* 0x00afe400078e0012 */
[----:B------:R-:W-:Y:S01]  /*8c90*/  IMAD.MOV.U32 R5, RZ, RZ, R19 ;  /* 0x000000ffff057224 */ /* 0x000fe200078e0013 */
[----:B0-----:R0:W1:Y:S06]  /*8ca0*/  LDC.64 R6, c[0x4][R2] ;  /* 0x0100000002067b82 */ /* 0x00106c0000000a00 */
[----:B------:R-:W-:-:S07]  /*8cb0*/  LEPC R20, `(.L_x_123) ;  /* 0x000000001014794e */ /* 0x000fce0000000000 */
[----:B01----:R-:W-:Y:S05]  /*8cc0*/  CALL.ABS.NOINC R6 ;  /* 0x0000000006007343 */ /* 0x003fea0003c00000 */
.L_x_123:
[----:B------:R-:W0:Y:S01]  /*8cd0*/  LDC.64 R2, c[0x4][R2] ;  /* 0x0100000002027b82 */ /* 0x000e220000000a00 */
[----:B------:R-:W-:Y:S02]  /*8ce0*/  IMAD.MOV.U32 R4, RZ, RZ, R16 ;  /* 0x000000ffff047224 */ /* 0x000fe400078e0010 */
[----:B------:R-:W-:-:S07]  /*8cf0*/  IMAD.MOV.U32 R5, RZ, RZ, R17 ;  /* 0x000000ffff057224 */ /* 0x000fce00078e0011 */
[----:B------:R-:W-:-:S07]  /*8d00*/  LEPC R20, `(.L_x_124) ;  /* 0x000000001014794e */ /* 0x000fce0000000000 */
[----:B0-----:R-:W-:Y:S05]  /*8d10*/  CALL.ABS.NOINC R2 ;  /* 0x0000000002007343 */ /* 0x001fea0003c00000 */
.L_x_124:
[----:B------:R-:W-:Y:S05]  /*8d20*/  EXIT ;  /* 0x000000000000794d */ /* 0x000fea0003800000 */
        .weak           $__internal_0_$__cuda_sm3x_div_rn_noftz_f32_slowpath
        .type           $__internal_0_$__cuda_sm3x_div_rn_noftz_f32_slowpath,@function
        .size           $__internal_0_$__cuda_sm3x_div_rn_noftz_f32_slowpath,(.L_x_137 - $__internal_0_$__cuda_sm3x_div_rn_noftz_f32_slowpath)
$__internal_0_$__cuda_sm3x_div_rn_noftz_f32_slowpath:
[----:B------:R-:W-:Y:S01]  /*8d30*/  SHF.R.U32.HI R5, RZ, 0x17, R0 ;  /* 0x00000017ff057819 */ /* 0x000fe20000011600 */
[----:B------:R-:W-:Y:S01]  /*8d40*/  BSSY.RECONVERGENT B3, `(.L_x_125) ;  /* 0x0000062000037945 */ /* 0x000fe20003800200 */
[----:B------:R-:W-:Y:S02]  /*8d50*/  SHF.R.U32.HI R7, RZ, 0x17, R3 ;  /* 0x00000017ff077819 */ /* 0x000fe40000011603 */
[----:B------:R-:W-:Y:S02]  /*8d60*/  LOP3.LUT R5, R5, 0xff, RZ, 0xc0, !PT ;  /* 0x000000ff05057812 */ /* 0x000fe400078ec0ff */
[----:B------:R-:W-:-:S03]  /*8d70*/  LOP3.LUT R7, R7, 0xff, RZ, 0xc0, !PT ;  /* 0x000000ff07077812 */ /* 0x000fc600078ec0ff */
[----:B------:R-:W-:Y:S02]  /*8d80*/  VIADD R8, R5, 0xffffffff ;  /* 0xffffffff05087836 */ /* 0x000fe40000000000 */
[----:B------:R-:W-:-:S03]  /*8d90*/  VIADD R9, R7, 0xffffffff ;  /* 0xffffffff07097836 */ /* 0x000fc60000000000 */
[----:B------:R-:W-:-:S04]  /*8da0*/  ISETP.GT.U32.AND P0, PT, R8, 0xfd, PT ;  /* 0x000000fd0800780c */ /* 0x000fc80003f04070 */
[----:B------:R-:W-:-:S13]  /*8db0*/  ISETP.GT.U32.OR P0, PT, R9, 0xfd, P0 ;  /* 0x000000fd0900780c */ /* 0x000fda0000704470 */
[----:B------:R-:W-:Y:S01]  /*8dc0*/  @!P0 IMAD.MOV.U32 R6, RZ, RZ, RZ ;  /* 0x000000ffff068224 */ /* 0x000fe200078e00ff */
[----:B------:R-:W-:Y:S06]  /*8dd0*/  @!P0 BRA `(.L_x_126) ;  /* 0x00000000005c8947 */ /* 0x000fec0003800000 */
[----:B------:R-:W-:Y:S02]  /*8de0*/  FSETP.GTU.FTZ.AND P0, PT, |R3|, +INF , PT ;  /* 0x7f8000000300780b */ /* 0x000fe40003f1c200 */
[----:B------:R-:W-:-:S04]  /*8df0*/  FSETP.GTU.FTZ.AND P1, PT, |R0|, +INF , PT ;  /* 0x7f8000000000780b */ /* 0x000fc80003f3c200 */
[----:B------:R-:W-:-:S13]  /*8e00*/  PLOP3.LUT P0, PT, P0, P1, PT, 0xf8, 0x8f ;  /* 0x00000000008f781c */ /* 0x000fda0000703f70 */
[----:B------:R-:W-:Y:S05]  /*8e10*/  @P0 BRA `(.L_x_127) ;  /* 0x00000004004c0947 */ /* 0x000fea0003800000 */
[----:B------:R-:W-:-:S13]  /*8e20*/  LOP3.LUT P0, RZ, R0, 0x7fffffff, R3, 0xc8, !PT ;  /* 0x7fffffff00ff7812 */ /* 0x000fda000780c803 */
[----:B------:R-:W-:Y:S05]  /*8e30*/  @!P0 BRA `(.L_x_128) ;  /* 0x00000004003c8947 */ /* 0x000fea0003800000 */
[C---:B------:R-:W-:Y:S02]  /*8e40*/  FSETP.NEU.FTZ.AND P1, PT, |R3|.reuse, +INF , PT ;  /* 0x7f8000000300780b */ /* 0x040fe40003f3d200 */
[----:B------:R-:W-:Y:S02]  /*8e50*/  FSETP.NEU.FTZ.AND P4, PT, |R0|, +INF , PT ;  /* 0x7f8000000000780b */ /* 0x000fe40003f9d200 */
[----:B------:R-:W-:-:S11]  /*8e60*/  FSETP.NEU.FTZ.AND P0, PT, |R3|, +INF , PT ;  /* 0x7f8000000300780b */ /* 0x000fd60003f1d200 */
[----:B------:R-:W-:Y:S05]  /*8e70*/  @!P4 BRA !P1, `(.L_x_128) ;  /* 0x00000004002cc947 */ /* 0x000fea0004800000 */
[----:B------:R-:W-:-:S04]  /*8e80*/  LOP3.LUT P1, RZ, R3, 0x7fffffff, RZ, 0xc0, !PT ;  /* 0x7fffffff03ff7812 */ /* 0x000fc8000782c0ff */
[----:B------:R-:W-:-:S13]  /*8e90*/  PLOP3.LUT P1, PT, P4, P1, PT, 0x2f, 0xf2 ;  /* 0x0000000000f2781c */ /* 0x000fda0002722577 */
[----:B------:R-:W-:Y:S05]  /*8ea0*/  @P1 BRA `(.L_x_129) ;  /* 0x0000000400181947 */ /* 0x000fea0003800000 */
[----:B------:R-:W-:-:S04]  /*8eb0*/  LOP3.LUT P1, RZ, R0, 0x7fffffff, RZ, 0xc0, !PT ;  /* 0x7fffffff00ff7812 */ /* 0x000fc8000782c0ff */
[----:B------:R-:W-:-:S13]  /*8ec0*/  PLOP3.LUT P0, PT, P0, P1, PT, 0x2f, 0xf2 ;  /* 0x0000000000f2781c */ /* 0x000fda0000702577 */
[----:B------:R-:W-:Y:S05]  /*8ed0*/  @P0 BRA `(.L_x_130) ;  /* 0x0000000400000947 */ /* 0x000fea0003800000 */
[----:B------:R-:W-:Y:S02]  /*8ee0*/  ISETP.GE.AND P0, PT, R9, RZ, PT ;  /* 0x000000ff0900720c */ /* 0x000fe40003f06270 */
[----:B------:R-:W-:-:S11]  /*8ef0*/  ISETP.GE.AND P1, PT, R8, RZ, PT ;  /* 0x000000ff0800720c */ /* 0x000fd60003f26270 */
[----:B------:R-:W-:Y:S02]  /*8f00*/  @P0 IMAD.MOV.U32 R6, RZ, RZ, RZ ;  /* 0x000000ffff060224 */ /* 0x000fe400078e00ff */
[----:B------:R-:W-:Y:S01]  /*8f10*/  @!P0 FFMA R3, R3, 1.84467440737095516160e+19, RZ ;  /* 0x5f80000003038823 */ /* 0x000fe200000000ff */
[----:B------:R-:W-:Y:S02]  /*8f20*/  @!P0 IMAD.MOV.U32 R6, RZ, RZ, -0x40 ;  /* 0xffffffc0ff068424 */ /* 0x000fe400078e00ff */
[----:B------:R-:W-:Y:S02]  /*8f30*/  @!P1 FFMA R0, R0, 1.84467440737095516160e+19, RZ ;  /* 0x5f80000000009823 */ /* 0x000fe400000000ff */
[----:B------:R-:W-:-:S07]  /*8f40*/  @!P1 VIADD R6, R6, 0x40 ;  /* 0x0000004006069836 */ /* 0x000fce0000000000 */
.L_x_126:
[----:B------:R-:W-:Y:S01]  /*8f50*/  LEA R35, R5, 0xc0800000, 0x17 ;  /* 0xc080000005237811 */ /* 0x000fe200078eb8ff */
[----:B------:R-:W-:Y:S01]  /*8f60*/  VIADD R8, R7, 0xffffff81 ;  /* 0xffffff8107087836 */ /* 0x000fe20000000000 */
[----:B------:R-:W-:Y:S03]  /*8f70*/  BSSY.RECONVERGENT B4, `(.L_x_131) ;  /* 0x0000035000047945 */ /* 0x000fe60003800200 */
[----:B------:R-:W-:Y:S01]  /*8f80*/  IMAD.IADD R35, R0, 0x1, -R35 ;  /* 0x0000000100237824 */ /* 0x000fe200078e0a23 */
[----:B------:R-:W-:-:S03]  /*8f90*/  IADD3 R5, PT, PT, R8, 0x7f, -R5 ;  /* 0x0000007f08057810 */ /* 0x000fc60007ffe805 */
[----:B------:R-:W0:Y:S01]  /*8fa0*/  MUFU.RCP R0, R35 ;  /* 0x0000002300007308 */ /* 0x000e220000001000 */
[----:B------:R-:W-:Y:S01]  /*8fb0*/  FADD.FTZ R9, -R35, -RZ ;  /* 0x800000ff23097221 */ /* 0x000fe20000010100 */
[----:B------:R-:W-:-:S03]  /*8fc0*/  IMAD.IADD R5, R5, 0x1, R6 ;  /* 0x0000000105057824 */ /* 0x000fc600078e0206 */
[----:B0-----:R-:W-:-:S04]  /*8fd0*/  FFMA R7, R0, R9, 1 ;  /* 0x3f80000000077423 */ /* 0x001fc80000000009 */
[----:B------:R-:W-:Y:S01]  /*8fe0*/  FFMA R7, R0, R7, R0 ;  /* 0x0000000700077223 */ /* 0x000fe20000000000 */
[----:B------:R-:W-:-:S04]  /*8ff0*/  IMAD R0, R8, -0x800000, R3 ;  /* 0xff80000008007824 */ /* 0x000fc800078e0203 */
[----:B------:R-:W-:-:S04]  /*9000*/  FFMA R34, R0, R7, RZ ;  /* 0x0000000700227223 */ /* 0x000fc800000000ff */
[----:B------:R-:W-:-:S04]  /*9010*/  FFMA R3, R9, R34, R0 ;  /* 0x0000002209037223 */ /* 0x000fc80000000000 */
[----:B------:R-:W-:-:S04]  /*9020*/  FFMA R34, R7, R3, R34 ;  /* 0x0000000307227223 */ /* 0x000fc80000000022 */
[----:B------:R-:W-:-:S04]  /*9030*/  FFMA R9, R9, R34, R0 ;  /* 0x0000002209097223 */ /* 0x000fc80000000000 */
[----:B------:R-:W-:-:S05]  /*9040*/  FFMA R0, R7, R9, R34 ;  /* 0x0000000907007223 */ /* 0x000fca0000000022 */
[----:B------:R-:W-:-:S04]  /*9050*/  SHF.R.U32.HI R3, RZ, 0x17, R0 ;  /* 0x00000017ff037819 */ /* 0x000fc80000011600 */
[----:B------:R-:W-:-:S05]  /*9060*/  LOP3.LUT R6, R3, 0xff, RZ, 0xc0, !PT ;  /* 0x000000ff03067812 */ /* 0x000fca00078ec0ff */
[----:B------:R-:W-:-:S04]  /*9070*/  IMAD.IADD R3, R6, 0x1, R5 ;  /* 0x0000000106037824 */ /* 0x000fc800078e0205 */
[----:B------:R-:W-:-:S05]  /*9080*/  VIADD R6, R3, 0xffffffff ;  /* 0xffffffff03067836 */ /* 0x000fca0000000000 */
[----:B------:R-:W-:-:S13]  /*9090*/  ISETP.GE.U32.AND P0, PT, R6, 0xfe, PT ;  /* 0x000000fe0600780c */ /* 0x000fda0003f06070 */
[----:B------:R-:W-:Y:S05]  /*90a0*/  @!P0 BRA `(.L_x_132) ;  /* 0x0000000000808947 */ /* 0x000fea0003800000 */
[----:B------:R-:W-:-:S13]  /*90b0*/  ISETP.GT.AND P0, PT, R3, 0xfe, PT ;  /* 0x000000fe0300780c */ /* 0x000fda0003f04270 */
[----:B------:R-:W-:Y:S05]  /*90c0*/  @P0 BRA `(.L_x_133) ;  /* 0x00000000006c0947 */ /* 0x000fea0003800000 */
[----:B------:R-:W-:-:S13]  /*90d0*/  ISETP.GE.AND P0, PT, R3, 0x1, PT ;  /* 0x000000010300780c */ /* 0x000fda0003f06270 */
[----:B------:R-:W-:Y:S05]  /*90e0*/  @P0 BRA `(.L_x_134) ;  /* 0x0000000000740947 */ /* 0x000fea0003800000 */
[----:B------:R-:W-:Y:S02]  /*90f0*/  ISETP.GE.AND P0, PT, R3, -0x18, PT ;  /* 0xffffffe80300780c */ /* 0x000fe40003f06270 */
[----:B------:R-:W-:-:S11]  /*9100*/  LOP3.LUT R0, R0, 0x80000000, RZ, 0xc0, !PT ;  /* 0x8000000000007812 */ /* 0x000fd600078ec0ff */
[----:B------:R-:W-:Y:S05]  /*9110*/  @!P0 BRA `(.L_x_134) ;  /* 0x0000000000688947 */ /* 0x000fea0003800000 */
[CCC-:B------:R-:W-:Y:S01]  /*9120*/  FFMA.RZ R5, R7.reuse, R9.reuse, R34.reuse ;  /* 0x0000000907057223 */ /* 0x1c0fe2000000c022 */
[CCC-:B------:R-:W-:Y:S01]  /*9130*/  FFMA.RP R6, R7.reuse, R9.reuse, R34.reuse ;  /* 0x0000000907067223 */ /* 0x1c0fe20000008022 */
[----:B------:R-:W-:Y:S01]  /*9140*/  FFMA.RM R9, R7, R9, R34 ;  /* 0x0000000907097223 */ /* 0x000fe20000004022 */
[C---:B------:R-:W-:Y:S01]  /*9150*/  VIADD R7, R3.reuse, 0x20 ;  /* 0x0000002003077836 */ /* 0x040fe20000000000 */
[----:B------:R-:W-:Y:S02]  /*9160*/  ISETP.NE.AND P4, PT, R3, RZ, PT ;  /* 0x000000ff0300720c */ /* 0x000fe40003f85270 */
[----:B------:R-:W-:Y:S02]  /*9170*/  LOP3.LUT R5, R5, 0x7fffff, RZ, 0xc0, !PT ;  /* 0x007fffff05057812 */ /* 0x000fe400078ec0ff */
[----:B------:R-:W-:Y:S01]  /*9180*/  ISETP.NE.AND P1, PT, R3, RZ, PT ;  /* 0x000000ff0300720c */ /* 0x000fe20003f25270 */
[----:B------:R-:W-:Y:S01]  /*9190*/  IMAD.MOV R3, RZ, RZ, -R3 ;  /* 0x000000ffff037224 */ /* 0x000fe200078e0a03 */
[----:B------:R-:W-:-:S02]  /*91a0*/  LOP3.LUT R8, R5, 0x800000, RZ, 0xfc, !PT ;  /* 0x0080000005087812 */ /* 0x000fc400078efcff */
[----:B------:R-:W-:Y:S02]  /*91b0*/  FSETP.NEU.FTZ.AND P0, PT, R6, R9, PT ;  /* 0x000000090600720b */ /* 0x000fe40003f1d000 */
[----:B------:R-:W-:Y:S02]  /*91c0*/  SHF.L.U32 R7, R8, R7, RZ ;  /* 0x0000000708077219 */ /* 0x000fe400000006ff */
[----:B------:R-:W-:Y:S02]  /*91d0*/  SEL R3, R3, RZ, P4 ;  /* 0x000000ff03037207 */ /* 0x000fe40002000000 */
[----:B------:R-:W-:Y:S02]  /*91e0*/  ISETP.NE.AND P1, PT, R7, RZ, P1 ;  /* 0x000000ff0700720c */ /* 0x000fe40000f25270 */
[----:B------:R-:W-:Y:S02]  /*91f0*/  SHF.R.U32.HI R8, RZ, R3, R8 ;  /* 0x00000003ff087219 */ /* 0x000fe40000011608 */
[----:B------:R-:W-:-:S02]  /*9200*/  PLOP3.LUT P0, PT, P0, P1, PT, 0xf8, 0x8f ;  /* 0x00000000008f781c */ /* 0x000fc40000703f70 */
[----:B------:R-:W-:Y:S02]  /*9210*/  SHF.R.U32.HI R3, RZ, 0x1, R8 ;  /* 0x00000001ff037819 */ /* 0x000fe40000011608 */
[----:B------:R-:W-:-:S04]  /*9220*/  SEL R6, RZ, 0x1, !P0 ;  /* 0x00000001ff067807 */ /* 0x000fc80004000000 */
[----:B------:R-:W-:-:S04]  /*9230*/  LOP3.LUT R5, R6, 0x1, R3, 0xf8, !PT ;  /* 0x0000000106057812 */ /* 0x000fc800078ef803 */
[----:B------:R-:W-:-:S05]  /*9240*/  LOP3.LUT R8, R5, R8, RZ, 0xc0, !PT ;  /* 0x0000000805087212 */ /* 0x000fca00078ec0ff */
[----:B------:R-:W-:-:S05]  /*9250*/  IMAD.IADD R3, R3, 0x1, R8 ;  /* 0x0000000103037824 */ /* 0x000fca00078e0208 */
[----:B------:R-:W-:Y:S01]  /*9260*/  LOP3.LUT R0, R3, R0, RZ, 0xfc, !PT ;  /* 0x0000000003007212 */ /* 0x000fe200078efcff */
[----:B------:R-:W-:Y:S06]  /*9270*/  BRA `(.L_x_134) ;  /* 0x0000000000107947 */ /* 0x000fec0003800000 */
.L_x_133:
[----:B------:R-:W-:-:S04]  /*9280*/  LOP3.LUT R0, R0, 0x80000000, RZ, 0xc0, !PT ;  /* 0x8000000000007812 */ /* 0x000fc800078ec0ff */
[----:B------:R-:W-:Y:S01]  /*9290*/  LOP3.LUT R0, R0, 0x7f800000, RZ, 0xfc, !PT ;  /* 0x7f80000000007812 */ /* 0x000fe200078efcff */
[----:B------:R-:W-:Y:S06]  /*92a0*/  BRA `(.L_x_134) ;  /* 0x0000000000047947 */ /* 0x000fec0003800000 */
.L_x_132:
[----:B------:R-:W-:-:S07]  /*92b0*/  IMAD R0, R5, 0x800000, R0 ;  /* 0x0080000005007824 */ /* 0x000fce00078e0200 */
.L_x_134:
[----:B------:R-:W-:Y:S05]  /*92c0*/  BSYNC.RECONVERGENT B4 ;  /* 0x0000000000047941 */ /* 0x000fea0003800200 */
.L_x_131:
[----:B------:R-:W-:Y:S05]  /*92d0*/  BRA `(.L_x_135) ;  /* 0x0000000000207947 */ /* 0x000fea0003800000 */
.L_x_130:
[----:B------:R-:W-:-:S04]  /*92e0*/  LOP3.LUT R0, R0, 0x80000000, R3, 0x48, !PT ;  /* 0x8000000000007812 */ /* 0x000fc800078e4803 */
[----:B------:R-:W-:Y:S01]  /*92f0*/  LOP3.LUT R0, R0, 0x7f800000, RZ, 0xfc, !PT ;  /* 0x7f80000000007812 */ /* 0x000fe200078efcff */
[----:B------:R-:W-:Y:S06]  /*9300*/  BRA `(.L_x_135) ;  /* 0x0000000000147947 */ /* 0x000fec0003800000 */
.L_x_129:
[----:B------:R-:W-:Y:S01]  /*9310*/  LOP3.LUT R0, R0, 0x80000000, R3, 0x48, !PT ;  /* 0x8000000000007812 */ /* 0x000fe200078e4803 */
[----:B------:R-:W-:Y:S06]  /*9320*/  BRA `(.L_x_135) ;  /* 0x00000000000c7947 */ /* 0x000fec0003800000 */
.L_x_128:
[----:B------:R-:W0:Y:S01]  /*9330*/  MUFU.RSQ R0, -QNAN ;  /* 0xffc0000000007908 */ /* 0x000e220000001400 */
[----:B------:R-:W-:Y:S05]  /*9340*/  BRA `(.L_x_135) ;  /* 0x0000000000047947 */ /* 0x000fea0003800000 */
.L_x_127:
[----:B------:R-:W-:-:S07]  /*9350*/  FADD.FTZ R0, R3, R0 ;  /* 0x0000000003007221 */ /* 0x000fce0000010000 */
.L_x_135:
[----:B------:R-:W-:Y:S05]  /*9360*/  BSYNC.RECONVERGENT B3 ;  /* 0x0000000000037941 */ /* 0x000fea0003800200 */
.L_x_125:
[----:B------:R-:W-:-:S04]  /*9370*/  IMAD.MOV.U32 R5, RZ, RZ, 0x0 ;  /* 0x00000000ff057424 */ /* 0x000fc800078e00ff */
[----:B0-----:R-:W-:Y:S05]  /*9380*/  RET.REL.NODEC R4 `(_Z5solvePfS_ii) ;  /* 0xffffff6c041c7950 */ /* 0x001fea0003c3ffff */
.L_x_136:
[----:B------:R-:W-:-:S00]  /*9390*/  BRA `(.L_x_136) ;  /* 0xfffffffc00fc7947 */ /* 0x000fc0000383ffff */
[----:B------:R-:W-:-:S00]  /*93a0*/  NOP ;  /* 0x0000000000007918 */ /* 0x000fc00000000000 */
        /* <DEDUP_REMOVED lines=13> */
.L_x_137:


//--------------------- .nv.shared._Z5solvePfS_ii --------------------------
	.section	.nv.shared._Z5solvePfS_ii,"aw",@nobits
	.sectionflags	@""
	.align	16
	.zero		1024


//--------------------- .nv.shared.reserved.0     --------------------------
	.section	.nv.shared.reserved.0,"aw",@nobits
	.weak		__nv_reservedSMEM_offset_0_alias
	.size		__nv_reservedSMEM_offset_0_alias, 0, 64
	.other		__nv_reservedSMEM_offset_0_alias,@"STO_CUDA_RESERVED_SHARED STV_DEFAULT"
__nv_reservedSMEM_offset_0_alias:
	.zero		0
	.zero		64


//--------------------- .nv.constant0._Z5solvePfS_ii --------------------------
	.section	.nv.constant0._Z5solvePfS_ii,"a",@progbits
	.sectionflags	@""
	.align	4
.nv.constant0._Z5solvePfS_ii:
	.zero		920


//--------------------- SYMBOLS --------------------------

	.type		.nv.reservedSmem.offset0,@object
	.size		.nv.reservedSmem.offset0,0x4
	.type		.nv.reservedSmem.cap,@object
	.size		.nv.reservedSmem.cap,0x4
	.type		malloc,@function
	.type		free,@function
